	.target	sm_100a

	.elftype	@"ET_EXEC"


//--------------------- .note.nv.tkinfo           --------------------------
	.section	.note.nv.tkinfo,"",@"SHT_NOTE"
	.sectionflags	@"SHF_NOTE_NV_TKINFO"
	.tkinfo
        /*0018*/ 	.word	0x00000002
        /*0030*/ 	.string	""
        /*0030*/ 	.string	"ptxas"
        /*0030*/ 	.string	"Cuda compilation tools, release 13.0, V13.0.88"
        /*0030*/ 	.string	"Build cuda_13.0.r13.0/compiler.36424714_0"
        /*0030*/ 	.string	"-arch sm_100a -m 64 "



//--------------------- .note.nv.cuinfo           --------------------------
	.section	.note.nv.cuinfo,"",@"SHT_NOTE"
	.sectionflags	@"SHF_NOTE_NV_CUINFO"
        /*0018*/ 	.short	0x0002
        /*001a*/ 	.short	0x0064
        /*001c*/ 	.short	0x0082
	.zero		2


//--------------------- .nv.info                  --------------------------
	.section	.nv.info,"",@"SHT_CUDA_INFO"
	.align	4


	//----- nvinfo : EIATTR_REGCOUNT
	.align		4
        /*0000*/ 	.byte	0x04, 0x2f
        /*0002*/ 	.short	(.L_19 - .L_18)
	.align		4
.L_18:
        /*0004*/ 	.word	index@(_ZN7cutlass13device_kernelINS_4gemm6kernel13GemmUniversalIN4cute5tupleIJiiiiEEENS1_10collective13CollectiveMmaINS1_35MainloopSm100TmaUmmaWarpSpecializedILi10ELi2ELi4ENS5_IJNS4_1CILi2EEENSA_ILi1EEESC_EEEEENS5_IJNSA_ILi256EEENSA_ILi64EEESG_EEENS_6half_tENS5_IJlSC_lEEESI_SJ_NS4_8TiledMMAINS4_8MMA_AtomIJNS4_26SM100_MMA_F16BF16_2x1SM_SSISI_SI_fLi256ELi64ELNS4_4UMMA5MajorE0ELSO_0ELNSN_7ScaleInE0ELSP_0EEEEEENS4_6LayoutINS5_IJSC_SC_SC_EEENS5_IJNSA_ILi0EEESU_SU_EEEEENS5_IJNS4_10UnderscoreESX_SX_EEEEENS4_18SM100_TMA_2SM_LOADENS4_14ComposedLayoutINS4_7SwizzleILi3ELi4ELi3EEENS4_18smem_ptr_flag_bitsILi16EEENSS_INS5_IJNSA_ILi8EEESG_EEENS5_IJSG_SC_EEEEEEEvNS4_8identityES10_S1A_vS1B_EENS_8epilogue10collective18CollectiveEpilogueINS1D_23Sm100TmaWarpSpecializedILi3ELi2ELi32ELb1ELb0EEEJNS5_IJNSA_ILi128EEESG_SG_EEENS5_IJNSS_IS1I_SC_EENSS_INSA_ILi32EEESC_EEEEESI_SJ_SI_SJ_NS1D_6fusion15FusionCallbacksIS1H_NS1O_17LinCombPerRowBiasISI_fSI_SI_fLi8ELNS_15FloatRoundStyleE2EEES1J_S1N_JEEENS4_5SM1004TMEM4LOAD26SM100_TMEM_LOAD_32dp32b32xENS4_13SM90_TMA_LOADENS11_INS12_ILi2ELi4ELi3EEES15_NSS_INS5_IJS16_S1L_EEENS5_IJS1L_SC_EEEEEEENS4_39AutoVectorizingCopyWithAssumedAlignmentILi128EEENS4_14SM90_TMA_STOREES23_S25_S25_EEEvvEEEEvNT_6ParamsE)
        /*0008*/ 	.word	0x0000007a


	//----- nvinfo : EIATTR_FRAME_SIZE
	.align		4
.L_19:
        /*000c*/ 	.byte	0x04, 0x11
        /*000e*/ 	.short	(.L_21 - .L_20)
	.align		4
.L_20:
        /*0010*/ 	.word	index@($__internal_2_$__cuda_sm10x_tcgen05_guardrail_trap_unallocated_columns_being_dealloced)
        /*0014*/ 	.word	0x00000000


	//----- nvinfo : EIATTR_FRAME_SIZE
	.align		4
.L_21:
        /*0018*/ 	.byte	0x04, 0x11
        /*001a*/ 	.short	(.L_23 - .L_22)
	.align		4
.L_22:
        /*001c*/ 	.word	index@($__internal_1_$__cuda_sm10x_tcgen05_guardrail_trap_phase_invalid_during_alloc)
        /*0020*/ 	.word	0x00000000


	//----- nvinfo : EIATTR_FRAME_SIZE
	.align		4
.L_23:
        /*0024*/ 	.byte	0x04, 0x11
        /*0026*/ 	.short	(.L_25 - .L_24)
	.align		4
.L_24:
        /*0028*/ 	.word	index@($__internal_0_$__cuda_sm10x_tcgen05_guardrail_trap_col_being_dealloced_not_returned_by_alloc)
        /*002c*/ 	.word	0x00000000


	//----- nvinfo : EIATTR_FRAME_SIZE
	.align		4
.L_25:
        /*0030*/ 	.byte	0x04, 0x11
        /*0032*/ 	.short	(.L_27 - .L_26)
	.align		4
.L_26:
        /*0034*/ 	.word	index@(_ZN7cutlass13device_kernelINS_4gemm6kernel13GemmUniversalIN4cute5tupleIJiiiiEEENS1_10collective13CollectiveMmaINS1_35MainloopSm100TmaUmmaWarpSpecializedILi10ELi2ELi4ENS5_IJNS4_1CILi2EEENSA_ILi1EEESC_EEEEENS5_IJNSA_ILi256EEENSA_ILi64EEESG_EEENS_6half_tENS5_IJlSC_lEEESI_SJ_NS4_8TiledMMAINS4_8MMA_AtomIJNS4_26SM100_MMA_F16BF16_2x1SM_SSISI_SI_fLi256ELi64ELNS4_4UMMA5MajorE0ELSO_0ELNSN_7ScaleInE0ELSP_0EEEEEENS4_6LayoutINS5_IJSC_SC_SC_EEENS5_IJNSA_ILi0EEESU_SU_EEEEENS5_IJNS4_10UnderscoreESX_SX_EEEEENS4_18SM100_TMA_2SM_LOADENS4_14ComposedLayoutINS4_7SwizzleILi3ELi4ELi3EEENS4_18smem_ptr_flag_bitsILi16EEENSS_INS5_IJNSA_ILi8EEESG_EEENS5_IJSG_SC_EEEEEEEvNS4_8identityES10_S1A_vS1B_EENS_8epilogue10collective18CollectiveEpilogueINS1D_23Sm100TmaWarpSpecializedILi3ELi2ELi32ELb1ELb0EEEJNS5_IJNSA_ILi128EEESG_SG_EEENS5_IJNSS_IS1I_SC_EENSS_INSA_ILi32EEESC_EEEEESI_SJ_SI_SJ_NS1D_6fusion15FusionCallbacksIS1H_NS1O_17LinCombPerRowBiasISI_fSI_SI_fLi8ELNS_15FloatRoundStyleE2EEES1J_S1N_JEEENS4_5SM1004TMEM4LOAD26SM100_TMEM_LOAD_32dp32b32xENS4_13SM90_TMA_LOADENS11_INS12_ILi2ELi4ELi3EEES15_NSS_INS5_IJS16_S1L_EEENS5_IJS1L_SC_EEEEEEENS4_39AutoVectorizingCopyWithAssumedAlignmentILi128EEENS4_14SM90_TMA_STOREES23_S25_S25_EEEvvEEEEvNT_6ParamsE)
        /*0038*/ 	.word	0x00000000


	//----- nvinfo : EIATTR_MIN_STACK_SIZE
	.align		4
.L_27:
        /*003c*/ 	.byte	0x04, 0x12
        /*003e*/ 	.short	(.L_29 - .L_28)
	.align		4
.L_28:
        /*0040*/ 	.word	index@(_ZN7cutlass13device_kernelINS_4gemm6kernel13GemmUniversalIN4cute5tupleIJiiiiEEENS1_10collective13CollectiveMmaINS1_35MainloopSm100TmaUmmaWarpSpecializedILi10ELi2ELi4ENS5_IJNS4_1CILi2EEENSA_ILi1EEESC_EEEEENS5_IJNSA_ILi256EEENSA_ILi64EEESG_EEENS_6half_tENS5_IJlSC_lEEESI_SJ_NS4_8TiledMMAINS4_8MMA_AtomIJNS4_26SM100_MMA_F16BF16_2x1SM_SSISI_SI_fLi256ELi64ELNS4_4UMMA5MajorE0ELSO_0ELNSN_7ScaleInE0ELSP_0EEEEEENS4_6LayoutINS5_IJSC_SC_SC_EEENS5_IJNSA_ILi0EEESU_SU_EEEEENS5_IJNS4_10UnderscoreESX_SX_EEEEENS4_18SM100_TMA_2SM_LOADENS4_14ComposedLayoutINS4_7SwizzleILi3ELi4ELi3EEENS4_18smem_ptr_flag_bitsILi16EEENSS_INS5_IJNSA_ILi8EEESG_EEENS5_IJSG_SC_EEEEEEEvNS4_8identityES10_S1A_vS1B_EENS_8epilogue10collective18CollectiveEpilogueINS1D_23Sm100TmaWarpSpecializedILi3ELi2ELi32ELb1ELb0EEEJNS5_IJNSA_ILi128EEESG_SG_EEENS5_IJNSS_IS1I_SC_EENSS_INSA_ILi32EEESC_EEEEESI_SJ_SI_SJ_NS1D_6fusion15FusionCallbacksIS1H_NS1O_17LinCombPerRowBiasISI_fSI_SI_fLi8ELNS_15FloatRoundStyleE2EEES1J_S1N_JEEENS4_5SM1004TMEM4LOAD26SM100_TMEM_LOAD_32dp32b32xENS4_13SM90_TMA_LOADENS11_INS12_ILi2ELi4ELi3EEES15_NSS_INS5_IJS16_S1L_EEENS5_IJS1L_SC_EEEEEEENS4_39AutoVectorizingCopyWithAssumedAlignmentILi128EEENS4_14SM90_TMA_STOREES23_S25_S25_EEEvvEEEEvNT_6ParamsE)
        /*0044*/ 	.word	0x00000000
.L_29:


//--------------------- .nv.compat                --------------------------
	.section	.nv.compat,"",@"SHT_CUDA_COMPAT_INFO"
	.align	4
        /*0000*/ 	.byte	0x02, 0x09, 0x01, 0x00, 0x02, 0x02, 0x02, 0x00, 0x02, 0x05, 0x05, 0x00, 0x03, 0x07, 0x01, 0x01
        /*0010*/ 	.byte	0x02, 0x03, 0x01, 0x00, 0x02, 0x06, 0x01, 0x00, 0x04, 0x0b, 0x08, 0x00, 0x09, 0x00, 0x00, 0x00
        /*0020*/ 	.byte	0x00, 0x00, 0x00, 0x00


//--------------------- .nv.info._ZN7cutlass13device_kernelINS_4gemm6kernel13GemmUniversalIN4cute5tupleIJiiiiEEENS1_10collective13CollectiveMmaINS1_35MainloopSm100TmaUmmaWarpSpecializedILi10ELi2ELi4ENS5_IJNS4_1CILi2EEENSA_ILi1EEESC_EEEEENS5_IJNSA_ILi256EEENSA_ILi64EEESG_EEENS_6half_tENS5_IJlSC_lEEESI_SJ_NS4_8TiledMMAINS4_8MMA_AtomIJNS4_26SM100_MMA_F16BF16_2x1SM_SSISI_SI_fLi256ELi64ELNS4_4UMMA5MajorE0ELSO_0ELNSN_7ScaleInE0ELSP_0EEEEEENS4_6LayoutINS5_IJSC_SC_SC_EEENS5_IJNSA_ILi0EEESU_SU_EEEEENS5_IJNS4_10UnderscoreESX_SX_EEEEENS4_18SM100_TMA_2SM_LOADENS4_14ComposedLayoutINS4_7SwizzleILi3ELi4ELi3EEENS4_18smem_ptr_flag_bitsILi16EEENSS_INS5_IJNSA_ILi8EEESG_EEENS5_IJSG_SC_EEEEEEEvNS4_8identityES10_S1A_vS1B_EENS_8epilogue10collective18CollectiveEpilogueINS1D_23Sm100TmaWarpSpecializedILi3ELi2ELi32ELb1ELb0EEEJNS5_IJNSA_ILi128EEESG_SG_EEENS5_IJNSS_IS1I_SC_EENSS_INSA_ILi32EEESC_EEEEESI_SJ_SI_SJ_NS1D_6fusion15FusionCallbacksIS1H_NS1O_17LinCombPerRowBiasISI_fSI_SI_fLi8ELNS_15FloatRoundStyleE2EEES1J_S1N_JEEENS4_5SM1004TMEM4LOAD26SM100_TMEM_LOAD_32dp32b32xENS4_13SM90_TMA_LOADENS11_INS12_ILi2ELi4ELi3EEES15_NSS_INS5_IJS16_S1L_EEENS5_IJS1L_SC_EEEEEEENS4_39AutoVectorizingCopyWithAssumedAlignmentILi128EEENS4_14SM90_TMA_STOREES23_S25_S25_EEEvvEEEEvNT_6ParamsE --------------------------
	.section	.nv.info._ZN7cutlass13device_kernelINS_4gemm6kernel13GemmUniversalIN4cute5tupleIJiiiiEEENS1_10collective13CollectiveMmaINS1_35MainloopSm100TmaUmmaWarpSpecializedILi10ELi2ELi4ENS5_IJNS4_1CILi2EEENSA_ILi1EEESC_EEEEENS5_IJNSA_ILi256EEENSA_ILi64EEESG_EEENS_6half_tENS5_IJlSC_lEEESI_SJ_NS4_8TiledMMAINS4_8MMA_AtomIJNS4_26SM100_MMA_F16BF16_2x1SM_SSISI_SI_fLi256ELi64ELNS4_4UMMA5MajorE0ELSO_0ELNSN_7ScaleInE0ELSP_0EEEEEENS4_6LayoutINS5_IJSC_SC_SC_EEENS5_IJNSA_ILi0EEESU_SU_EEEEENS5_IJNS4_10UnderscoreESX_SX_EEEEENS4_18SM100_TMA_2SM_LOADENS4_14ComposedLayoutINS4_7SwizzleILi3ELi4ELi3EEENS4_18smem_ptr_flag_bitsILi16EEENSS_INS5_IJNSA_ILi8EEESG_EEENS5_IJSG_SC_EEEEEEEvNS4_8identityES10_S1A_vS1B_EENS_8epilogue10collective18CollectiveEpilogueINS1D_23Sm100TmaWarpSpecializedILi3ELi2ELi32ELb1ELb0EEEJNS5_IJNSA_ILi128EEESG_SG_EEENS5_IJNSS_IS1I_SC_EENSS_INSA_ILi32EEESC_EEEEESI_SJ_SI_SJ_NS1D_6fusion15FusionCallbacksIS1H_NS1O_17LinCombPerRowBiasISI_fSI_SI_fLi8ELNS_15FloatRoundStyleE2EEES1J_S1N_JEEENS4_5SM1004TMEM4LOAD26SM100_TMEM_LOAD_32dp32b32xENS4_13SM90_TMA_LOADENS11_INS12_ILi2ELi4ELi3EEES15_NSS_INS5_IJS16_S1L_EEENS5_IJS1L_SC_EEEEEEENS4_39AutoVectorizingCopyWithAssumedAlignmentILi128EEENS4_14SM90_TMA_STOREES23_S25_S25_EEEvvEEEEvNT_6ParamsE,"",@"SHT_CUDA_INFO"
	.sectionflags	@""
	.align	4


	//----- nvinfo : EIATTR_CUDA_API_VERSION
	.align		4
        /*0000*/ 	.byte	0x04, 0x37
        /*0002*/ 	.short	(.L_31 - .L_30)
.L_30:
        /*0004*/ 	.word	0x00000082


	//----- nvinfo : EIATTR_KPARAM_INFO
	.align		4
.L_31:
        /*0008*/ 	.byte	0x04, 0x17
        /*000a*/ 	.short	(.L_33 - .L_32)
.L_32:
        /*000c*/ 	.word	0x00000000
        /*0010*/ 	.short	0x0000
        /*0012*/ 	.short	0x0000
        /*0014*/ 	.byte	0x00, 0xf0, 0x01, 0x20


	//----- nvinfo : EIATTR_AT_ENTRY_FRAGMENTS
	.align		4
.L_33:
        /*0018*/ 	.byte	0x04, 0x4f
        /*001a*/ 	.short	(.L_35 - .L_34)


	//   ....[0]....
.L_34:
        /*001c*/ 	.word	0x00000007


	//----- nvinfo : EIATTR_RESERVED_SMEM_USED
	.align		4
.L_35:
        /*0020*/ 	.byte	0x01, 0x41
	.zero		2


	//----- nvinfo : EIATTR_SPARSE_MMA_MASK
	.align		4
        /*0024*/ 	.byte	0x03, 0x50
        /*0026*/ 	.short	0x0000


	//----- nvinfo : EIATTR_TCGEN05_2CTA_USED
	.align		4
        /*0028*/ 	.byte	0x01, 0x52
	.zero		2


	//----- nvinfo : EIATTR_MAXREG_COUNT
	.align		4
        /*002c*/ 	.byte	0x03, 0x1b
        /*002e*/ 	.short	0x00ff


	//----- nvinfo : EIATTR_NUM_BARRIERS
	.align		4
        /*0030*/ 	.byte	0x02, 0x4c
        /*0032*/ 	.byte	0x07
	.zero		1


	//----- nvinfo : EIATTR_EXTERNS
	.align		4
        /*0034*/ 	.byte	0x04, 0x0f
        /*0036*/ 	.short	(.L_37 - .L_36)


	//   ....[0]....
	.align		4
.L_36:
        /*0038*/ 	.word	index@(__assertfail)


	//----- nvinfo : EIATTR_MERCURY_ISA_VERSION
	.align		4
.L_37:
        /*003c*/ 	.byte	0x03, 0x5f
        /*003e*/ 	.short	0x0101


	//----- nvinfo : EIATTR_INT_WARP_WIDE_INSTR_OFFSETS
	.align		4
        /*0040*/ 	.byte	0x04, 0x31
        /*0042*/ 	.short	(.L_39 - .L_38)


	//   ....[0]....
.L_38:
        /*0044*/ 	.word	0x00000dd0


	//   ....[1]....
        /*0048*/ 	.word	0x00000e70


	//   ....[2]....
        /*004c*/ 	.word	0x000021d0


	//   ....[3]....
        /*0050*/ 	.word	0x000043f0


	//   ....[4]....
        /*0054*/ 	.word	0x00004420


	//   ....[5]....
        /*0058*/ 	.word	0x00004470


	//   ....[6]....
        /*005c*/ 	.word	0x00004d60


	//   ....[7]....
        /*0060*/ 	.word	0x00004d80


	//   ....[8]....
        /*0064*/ 	.word	0x00005050


	//   ....[9]....
        /*0068*/ 	.word	0x00005180


	//----- nvinfo : EIATTR_COOP_GROUP_MASK_REGIDS
	.align		4
.L_39:
        /*006c*/ 	.byte	0x04, 0x29
        /*006e*/ 	.short	(.L_41 - .L_40)


	//   ....[0]....
.L_40:
        /*0070*/ 	.word	0xffffffff


	//   ....[1]....
        /*0074*/ 	.word	0xffffffff


	//   ....[2]....
        /*0078*/ 	.word	0xffffffff


	//   ....[3]....
        /*007c*/ 	.word	0xffffffff


	//   ....[4]....
        /*0080*/ 	.word	0xffffffff


	//   ....[5]....
        /*0084*/ 	.word	0xffffffff


	//   ....[6]....
        /*0088*/ 	.word	0xffffffff


	//   ....[7]....
        /*008c*/ 	.word	0xffffffff


	//   ....[8]....
        /*0090*/ 	.word	0xffffffff


	//   ....[9]....
        /*0094*/ 	.word	0xffffffff


	//   ....[10]....
        /*0098*/ 	.word	0xffffffff


	//   ....[11]....
        /*009c*/ 	.word	0xffffffff


	//   ....[12]....
        /*00a0*/ 	.word	0xffffffff


	//   ....[13]....
        /*00a4*/ 	.word	0xffffffff


	//----- nvinfo : EIATTR_COOP_GROUP_INSTR_OFFSETS
	.align		4
.L_41:
        /*00a8*/ 	.byte	0x04, 0x28
        /*00aa*/ 	.short	(.L_43 - .L_42)


	//   ....[0]....
.L_42:
        /*00ac*/ 	.word	0x000000c0


	//   ....[1]....
        /*00b0*/ 	.word	0x000004f0


	//   ....[2]....
        /*00b4*/ 	.word	0x00000760


	//   ....[3]....
        /*00b8*/ 	.word	0x000008d0


	//   ....[4]....
        /*00bc*/ 	.word	0x000009c0


	//   ....[5]....
        /*00c0*/ 	.word	0x00000b20


	//   ....[6]....
        /*00c4*/ 	.word	0x00000cb0


	//   ....[7]....
        /*00c8*/ 	.word	0x00000ef0


	//   ....[8]....
        /*00cc*/ 	.word	0x000020b0


	//   ....[9]....
        /*00d0*/ 	.word	0x000031e0


	//   ....[10]....
        /*00d4*/ 	.word	0x000036b0


	//   ....[11]....
        /*00d8*/ 	.word	0x000036e0


	//   ....[12]....
        /*00dc*/ 	.word	0x00004300


	//   ....[13]....
        /*00e0*/ 	.word	0x00004510


	//----- nvinfo : EIATTR_VRC_CTA_INIT_COUNT
	.align		4
.L_43:
        /*00e4*/ 	.byte	0x02, 0x4a
        /*00e6*/ 	.byte	0x80
	.zero		1


	//----- nvinfo : EIATTR_SYSCALL_OFFSETS
	.align		4
        /*00e8*/ 	.byte	0x04, 0x46
        /*00ea*/ 	.short	(.L_45 - .L_44)


	//   ....[0]....
.L_44:
        /*00ec*/ 	.word	0x00005da0


	//   ....[1]....
        /*00f0*/ 	.word	0x00005e90


	//   ....[2]....
        /*00f4*/ 	.word	0x000067f0


	//   ....[3]....
        /*00f8*/ 	.word	0x000074a0


	//----- nvinfo : EIATTR_MBARRIER_INSTR_OFFSETS
	.align		4
.L_45:
        /*00fc*/ 	.byte	0x04, 0x39
        /*00fe*/ 	.short	(.L_47 - .L_46)


	//   ....[0]....
.L_46:
        /*0100*/ 	.word	0x00000600
        /*0104*/ 	.word	0x000000ff
        /*0108*/ 	.word	0x00000000
        /*010c*/ 	.short	0x0100
        /*010e*/ 	.byte	0x08
	.zero		1


	//   ....[1]....
        /*0110*/ 	.word	0x00000610
        /*0114*/ 	.word	0x000000ff
        /*0118*/ 	.word	0x00000050
        /*011c*/ 	.short	0x0100
        /*011e*/ 	.byte	0x08
	.zero		1


	//   ....[2]....
        /*0120*/ 	.word	0x00000620
        /*0124*/ 	.word	0x000000ff
        /*0128*/ 	.word	0x00000008
        /*012c*/ 	.short	0x0100
        /*012e*/ 	.byte	0x08
	.zero		1


	//   ....[3]....
        /*0130*/ 	.word	0x00000630
        /*0134*/ 	.word	0x000000ff
        /*0138*/ 	.word	0x00000058
        /*013c*/ 	.short	0x0100
        /*013e*/ 	.byte	0x08
	.zero		1


	//   ....[4]....
        /*0140*/ 	.word	0x00000640
        /*0144*/ 	.word	0x000000ff
        /*0148*/ 	.word	0x00000010
        /*014c*/ 	.short	0x0100
        /*014e*/ 	.byte	0x08
	.zero		1


	//   ....[5]....
        /*0150*/ 	.word	0x00000650
        /*0154*/ 	.word	0x000000ff
        /*0158*/ 	.word	0x00000060
        /*015c*/ 	.short	0x0100
        /*015e*/ 	.byte	0x08
	.zero		1


	//   ....[6]....
        /*0160*/ 	.word	0x00000660
        /*0164*/ 	.word	0x000000ff
        /*0168*/ 	.word	0x00000018
        /*016c*/ 	.short	0x0100
        /*016e*/ 	.byte	0x08
	.zero		1


	//   ....[7]....
        /*0170*/ 	.word	0x00000670
        /*0174*/ 	.word	0x000000ff
        /*0178*/ 	.word	0x00000068
        /*017c*/ 	.short	0x0100
        /*017e*/ 	.byte	0x08
	.zero		1


	//   ....[8]....
        /*0180*/ 	.word	0x00000680
        /*0184*/ 	.word	0x000000ff
        /*0188*/ 	.word	0x00000020
        /*018c*/ 	.short	0x0100
        /*018e*/ 	.byte	0x08
	.zero		1


	//   ....[9]....
        /*0190*/ 	.word	0x00000690
        /*0194*/ 	.word	0x000000ff
        /*0198*/ 	.word	0x00000070
        /*019c*/ 	.short	0x0100
        /*019e*/ 	.byte	0x08
	.zero		1


	//   ....[10]....
        /*01a0*/ 	.word	0x000006a0
        /*01a4*/ 	.word	0x000000ff
        /*01a8*/ 	.word	0x00000028
        /*01ac*/ 	.short	0x0100
        /*01ae*/ 	.byte	0x08
	.zero		1


	//   ....[11]....
        /*01b0*/ 	.word	0x000006b0
        /*01b4*/ 	.word	0x000000ff
        /*01b8*/ 	.word	0x00000078
        /*01bc*/ 	.short	0x0100
        /*01be*/ 	.byte	0x08
	.zero		1


	//   ....[12]....
        /*01c0*/ 	.word	0x000006c0
        /*01c4*/ 	.word	0x000000ff
        /*01c8*/ 	.word	0x00000030
        /*01cc*/ 	.short	0x0100
        /*01ce*/ 	.byte	0x08
	.zero		1


	//   ....[13]....
        /*01d0*/ 	.word	0x000006d0
        /*01d4*/ 	.word	0x000000ff
        /*01d8*/ 	.word	0x00000080
        /*01dc*/ 	.short	0x0100
        /*01de*/ 	.byte	0x08
	.zero		1


	//   ....[14]....
        /*01e0*/ 	.word	0x000006e0
        /*01e4*/ 	.word	0x000000ff
        /*01e8*/ 	.word	0x00000038
        /*01ec*/ 	.short	0x0100
        /*01ee*/ 	.byte	0x08
	.zero		1


	//   ....[15]....
        /*01f0*/ 	.word	0x000006f0
        /*01f4*/ 	.word	0x000000ff
        /*01f8*/ 	.word	0x00000088
        /*01fc*/ 	.short	0x0100
        /*01fe*/ 	.byte	0x08
	.zero		1


	//   ....[16]....
        /*0200*/ 	.word	0x00000700
        /*0204*/ 	.word	0x000000ff
        /*0208*/ 	.word	0x00000040
        /*020c*/ 	.short	0x0100
        /*020e*/ 	.byte	0x08
	.zero		1


	//   ....[17]....
        /*0210*/ 	.word	0x00000710
        /*0214*/ 	.word	0x000000ff
        /*0218*/ 	.word	0x00000090
        /*021c*/ 	.short	0x0100
        /*021e*/ 	.byte	0x08
	.zero		1


	//   ....[18]....
        /*0220*/ 	.word	0x00000720
        /*0224*/ 	.word	0x000000ff
        /*0228*/ 	.word	0x00000048
        /*022c*/ 	.short	0x0100
        /*022e*/ 	.byte	0x08
	.zero		1


	//   ....[19]....
        /*0230*/ 	.word	0x00000730
        /*0234*/ 	.word	0x000000ff
        /*0238*/ 	.word	0x00000098
        /*023c*/ 	.short	0x0100
        /*023e*/ 	.byte	0x08
	.zero		1


	//   ....[20]....
        /*0240*/ 	.word	0x00000860
        /*0244*/ 	.word	0x000000ff
        /*0248*/ 	.word	0x000000a0
        /*024c*/ 	.short	0x0100
        /*024e*/ 	.byte	0x09
	.zero		1


	//   ....[21]....
        /*0250*/ 	.word	0x00000870
        /*0254*/ 	.word	0x000000ff
        /*0258*/ 	.word	0x000000b8
        /*025c*/ 	.short	0x0100
        /*025e*/ 	.byte	0x09
	.zero		1


	//   ....[22]....
        /*0260*/ 	.word	0x00000880
        /*0264*/ 	.word	0x000000ff
        /*0268*/ 	.word	0x000000a8
        /*026c*/ 	.short	0x0100
        /*026e*/ 	.byte	0x09
	.zero		1


	//   ....[23]....
        /*0270*/ 	.word	0x00000890
        /*0274*/ 	.word	0x000000ff
        /*0278*/ 	.word	0x000000c0
        /*027c*/ 	.short	0x0100
        /*027e*/ 	.byte	0x09
	.zero		1


	//   ....[24]....
        /*0280*/ 	.word	0x000008a0
        /*0284*/ 	.word	0x000000ff
        /*0288*/ 	.word	0x000000b0
        /*028c*/ 	.short	0x0100
        /*028e*/ 	.byte	0x09
	.zero		1


	//   ....[25]....
        /*0290*/ 	.word	0x000008b0
        /*0294*/ 	.word	0x000000ff
        /*0298*/ 	.word	0x000000c8
        /*029c*/ 	.short	0x0100
        /*029e*/ 	.byte	0x09
	.zero		1


	//   ....[26]....
        /*02a0*/ 	.word	0x00000990
        /*02a4*/ 	.word	0x000000ff
        /*02a8*/ 	.word	0x000000d0
        /*02ac*/ 	.short	0x0100
        /*02ae*/ 	.byte	0x08
	.zero		1


	//   ....[27]....
        /*02b0*/ 	.word	0x000009a0
        /*02b4*/ 	.word	0x000000ff
        /*02b8*/ 	.word	0x000000d8
        /*02bc*/ 	.short	0x0100
        /*02be*/ 	.byte	0x08
	.zero		1


	//   ....[28]....
        /*02c0*/ 	.word	0x00000ad0
        /*02c4*/ 	.word	0x000000ff
        /*02c8*/ 	.word	0x000000e0
        /*02cc*/ 	.short	0x0100
        /*02ce*/ 	.byte	0x08
	.zero		1


	//   ....[29]....
        /*02d0*/ 	.word	0x00000ae0
        /*02d4*/ 	.word	0x000000ff
        /*02d8*/ 	.word	0x000000f0
        /*02dc*/ 	.short	0x0100
        /*02de*/ 	.byte	0x08
	.zero		1


	//   ....[30]....
        /*02e0*/ 	.word	0x00000af0
        /*02e4*/ 	.word	0x000000ff
        /*02e8*/ 	.word	0x000000e8
        /*02ec*/ 	.short	0x0100
        /*02ee*/ 	.byte	0x08
	.zero		1


	//   ....[31]....
        /*02f0*/ 	.word	0x00000b00
        /*02f4*/ 	.word	0x000000ff
        /*02f8*/ 	.word	0x000000f8
        /*02fc*/ 	.short	0x0100
        /*02fe*/ 	.byte	0x08
	.zero		1


	//   ....[32]....
        /*0300*/ 	.word	0x00000c20
        /*0304*/ 	.word	0x000000ff
        /*0308*/ 	.word	0x00000100
        /*030c*/ 	.short	0x0100
        /*030e*/ 	.byte	0x09
	.zero		1


	//   ....[33]....
        /*0310*/ 	.word	0x00000c30
        /*0314*/ 	.word	0x000000ff
        /*0318*/ 	.word	0x00000120
        /*031c*/ 	.short	0x0100
        /*031e*/ 	.byte	0x09
	.zero		1


	//   ....[34]....
        /*0320*/ 	.word	0x00000c40
        /*0324*/ 	.word	0x000000ff
        /*0328*/ 	.word	0x00000108
        /*032c*/ 	.short	0x0100
        /*032e*/ 	.byte	0x09
	.zero		1


	//   ....[35]....
        /*0330*/ 	.word	0x00000c50
        /*0334*/ 	.word	0x000000ff
        /*0338*/ 	.word	0x00000128
        /*033c*/ 	.short	0x0100
        /*033e*/ 	.byte	0x09
	.zero		1


	//   ....[36]....
        /*0340*/ 	.word	0x00000c60
        /*0344*/ 	.word	0x000000ff
        /*0348*/ 	.word	0x00000110
        /*034c*/ 	.short	0x0100
        /*034e*/ 	.byte	0x09
	.zero		1


	//   ....[37]....
        /*0350*/ 	.word	0x00000c70
        /*0354*/ 	.word	0x000000ff
        /*0358*/ 	.word	0x00000130
        /*035c*/ 	.short	0x0100
        /*035e*/ 	.byte	0x09
	.zero		1


	//   ....[38]....
        /*0360*/ 	.word	0x00000c80
        /*0364*/ 	.word	0x000000ff
        /*0368*/ 	.word	0x00000118
        /*036c*/ 	.short	0x0100
        /*036e*/ 	.byte	0x09
	.zero		1


	//   ....[39]....
        /*0370*/ 	.word	0x00000c90
        /*0374*/ 	.word	0x000000ff
        /*0378*/ 	.word	0x00000138
        /*037c*/ 	.short	0x0100
        /*037e*/ 	.byte	0x09
	.zero		1


	//   ....[40]....
        /*0380*/ 	.word	0x00000d80
        /*0384*/ 	.word	0x000000ff
        /*0388*/ 	.word	0x00000140
        /*038c*/ 	.short	0x0100
        /*038e*/ 	.byte	0x08
	.zero		1


	//   ....[41]....
        /*0390*/ 	.word	0x00000d90
        /*0394*/ 	.word	0x000000ff
        /*0398*/ 	.word	0x00000150
        /*039c*/ 	.short	0x0100
        /*039e*/ 	.byte	0x08
	.zero		1


	//   ....[42]....
        /*03a0*/ 	.word	0x00000da0
        /*03a4*/ 	.word	0x000000ff
        /*03a8*/ 	.word	0x00000148
        /*03ac*/ 	.short	0x0100
        /*03ae*/ 	.byte	0x08
	.zero		1


	//   ....[43]....
        /*03b0*/ 	.word	0x00000db0
        /*03b4*/ 	.word	0x000000ff
        /*03b8*/ 	.word	0x00000158
        /*03bc*/ 	.short	0x0100
        /*03be*/ 	.byte	0x08
	.zero		1


	//   ....[44]....
        /*03c0*/ 	.word	0x00000ea0
        /*03c4*/ 	.word	0x000000ff
        /*03c8*/ 	.word	0x00000160
        /*03cc*/ 	.short	0x0100
        /*03ce*/ 	.byte	0x06
	.zero		1


	//   ....[45]....
        /*03d0*/ 	.word	0x000018b0
        /*03d4*/ 	.word	0x00000002
        /*03d8*/ 	.word	0x00000150
        /*03dc*/ 	.short	0x010a
        /*03de*/ 	.byte	0xff
	.zero		1


	//   ....[46]....
        /*03e0*/ 	.word	0x000018e0
        /*03e4*/ 	.word	0x00000002
        /*03e8*/ 	.word	0x00000140
        /*03ec*/ 	.short	0x0101
        /*03ee*/ 	.byte	0xff
	.zero		1


	//   ....[47]....
        /*03f0*/ 	.word	0x000019b0
        /*03f4*/ 	.word	0x000000ff
        /*03f8*/ 	.word	0x00000050
        /*03fc*/ 	.short	0x010a
        /*03fe*/ 	.byte	0x08
	.zero		1


	//   ....[48]....
        /*0400*/ 	.word	0x00001ab0
        /*0404*/ 	.word	0x000000ff
        /*0408*/ 	.word	0x00000050
        /*040c*/ 	.short	0x010a
        /*040e*/ 	.byte	0x21
	.zero		1


	//   ....[49]....
        /*0410*/ 	.word	0x00001c60
        /*0414*/ 	.word	0x000000ff
        /*0418*/ 	.word	0x00000050
        /*041c*/ 	.short	0x010a
        /*041e*/ 	.byte	0x08
	.zero		1


	//   ....[50]....
        /*0420*/ 	.word	0x00001d60
        /*0424*/ 	.word	0x000000ff
        /*0428*/ 	.word	0x000000d8
        /*042c*/ 	.short	0x0101
        /*042e*/ 	.byte	0x04
	.zero		1


	//   ....[51]....
        /*0430*/ 	.word	0x00001d80
        /*0434*/ 	.word	0x000000ff
        /*0438*/ 	.word	0x00000050
        /*043c*/ 	.short	0x010a
        /*043e*/ 	.byte	0x08
	.zero		1


	//   ....[52]....
        /*0440*/ 	.word	0x00001e00
        /*0444*/ 	.word	0x000000ff
        /*0448*/ 	.word	0x00000050
        /*044c*/ 	.short	0x010a
        /*044e*/ 	.byte	0x11
	.zero		1


	//   ....[53]....
        /*0450*/ 	.word	0x00001f90
        /*0454*/ 	.word	0x000000ff
        /*0458*/ 	.word	0x00000050
        /*045c*/ 	.short	0x010a
        /*045e*/ 	.byte	0x08
	.zero		1


	//   ....[54]....
        /*0460*/ 	.word	0x000020e0
        /*0464*/ 	.word	0x00000002
        /*0468*/ 	.word	0x000000e0
        /*046c*/ 	.short	0x010a
        /*046e*/ 	.byte	0xff
	.zero		1


	//   ....[55]....
        /*0470*/ 	.word	0x000021a0
        /*0474*/ 	.word	0x00000002
        /*0478*/ 	.word	0x00000000
        /*047c*/ 	.short	0x0101
        /*047e*/ 	.byte	0xff
	.zero		1


	//   ....[56]....
        /*0480*/ 	.word	0x00002700
        /*0484*/ 	.word	0x000000ff
        /*0488*/ 	.word	0x00000000
        /*048c*/ 	.short	0x010a
        /*048e*/ 	.byte	0x05
	.zero		1


	//   ....[57]....
        /*0490*/ 	.word	0x00002790
        /*0494*/ 	.word	0x000000ff
        /*0498*/ 	.word	0x00000000
        /*049c*/ 	.short	0x010a
        /*049e*/ 	.byte	0x05
	.zero		1


	//   ....[58]....
        /*04a0*/ 	.word	0x00002820
        /*04a4*/ 	.word	0x000000ff
        /*04a8*/ 	.word	0x00000000
        /*04ac*/ 	.short	0x010a
        /*04ae*/ 	.byte	0x05
	.zero		1


	//   ....[59]....
        /*04b0*/ 	.word	0x000028b0
        /*04b4*/ 	.word	0x000000ff
        /*04b8*/ 	.word	0x00000000
        /*04bc*/ 	.short	0x010a
        /*04be*/ 	.byte	0x05
	.zero		1


	//   ....[60]....
        /*04c0*/ 	.word	0x00002940
        /*04c4*/ 	.word	0x000000ff
        /*04c8*/ 	.word	0x00000000
        /*04cc*/ 	.short	0x010a
        /*04ce*/ 	.byte	0x05
	.zero		1


	//   ....[61]....
        /*04d0*/ 	.word	0x000029d0
        /*04d4*/ 	.word	0x000000ff
        /*04d8*/ 	.word	0x00000000
        /*04dc*/ 	.short	0x010a
        /*04de*/ 	.byte	0x05
	.zero		1


	//   ....[62]....
        /*04e0*/ 	.word	0x00002a60
        /*04e4*/ 	.word	0x000000ff
        /*04e8*/ 	.word	0x00000000
        /*04ec*/ 	.short	0x010a
        /*04ee*/ 	.byte	0x05
	.zero		1


	//   ....[63]....
        /*04f0*/ 	.word	0x00002af0
        /*04f4*/ 	.word	0x000000ff
        /*04f8*/ 	.word	0x00000000
        /*04fc*/ 	.short	0x010a
        /*04fe*/ 	.byte	0x05
	.zero		1


	//   ....[64]....
        /*0500*/ 	.word	0x00002b80
        /*0504*/ 	.word	0x000000ff
        /*0508*/ 	.word	0x00000000
        /*050c*/ 	.short	0x010a
        /*050e*/ 	.byte	0x05
	.zero		1


	//   ....[65]....
        /*0510*/ 	.word	0x00002c20
        /*0514*/ 	.word	0x00000000
        /*0518*/ 	.word	0x00000000
        /*051c*/ 	.short	0x010a
        /*051e*/ 	.byte	0xff
	.zero		1


	//   ....[66]....
        /*0520*/ 	.word	0x00002d40
        /*0524*/ 	.word	0x00000000
        /*0528*/ 	.word	0x00000140
        /*052c*/ 	.short	0x010a
        /*052e*/ 	.byte	0xff
	.zero		1


	//   ....[67]....
        /*0530*/ 	.word	0x00002db0
        /*0534*/ 	.word	0x00000000
        /*0538*/ 	.word	0x00000000
        /*053c*/ 	.short	0x0101
        /*053e*/ 	.byte	0xff
	.zero		1


	//   ....[68]....
        /*0540*/ 	.word	0x00002dd0
        /*0544*/ 	.word	0x000000ff
        /*0548*/ 	.word	0x000000f0
        /*054c*/ 	.short	0x010a
        /*054e*/ 	.byte	0x05
	.zero		1


	//   ....[69]....
        /*0550*/ 	.word	0x00002ef0
        /*0554*/ 	.word	0x00000000
        /*0558*/ 	.word	0x000000e0
        /*055c*/ 	.short	0x010a
        /*055e*/ 	.byte	0xff
	.zero		1


	//   ....[70]....
        /*0560*/ 	.word	0x00002ff0
        /*0564*/ 	.word	0x00000000
        /*0568*/ 	.word	0x00000000
        /*056c*/ 	.short	0x0101
        /*056e*/ 	.byte	0xff
	.zero		1


	//   ....[71]....
        /*0570*/ 	.word	0x00003080
        /*0574*/ 	.word	0x000000ff
        /*0578*/ 	.word	0x000000f0
        /*057c*/ 	.short	0x0106
        /*057e*/ 	.byte	0x05
	.zero		1


	//   ....[72]....
        /*0580*/ 	.word	0x000030a0
        /*0584*/ 	.word	0x000000ff
        /*0588*/ 	.word	0x000000f0
        /*058c*/ 	.short	0x010a
        /*058e*/ 	.byte	0x05
	.zero		1


	//   ....[73]....
        /*0590*/ 	.word	0x00003130
        /*0594*/ 	.word	0x000000ff
        /*0598*/ 	.word	0x000000f0
        /*059c*/ 	.short	0x0106
        /*059e*/ 	.byte	0x04
	.zero		1


	//   ....[74]....
        /*05a0*/ 	.word	0x00003170
        /*05a4*/ 	.word	0x00000000
        /*05a8*/ 	.word	0x000000f0
        /*05ac*/ 	.short	0x010a
        /*05ae*/ 	.byte	0xff
	.zero		1


	//   ....[75]....
        /*05b0*/ 	.word	0x000033b0
        /*05b4*/ 	.word	0x000000ff
        /*05b8*/ 	.word	0x00000008
        /*05bc*/ 	.short	0x010a
        /*05be*/ 	.byte	0x06
	.zero		1


	//   ....[76]....
        /*05c0*/ 	.word	0x000033d0
        /*05c4*/ 	.word	0x000000ff
        /*05c8*/ 	.word	0x00000008
        /*05cc*/ 	.short	0x010a
        /*05ce*/ 	.byte	0x06
	.zero		1


	//   ....[77]....
        /*05d0*/ 	.word	0x00003560
        /*05d4*/ 	.word	0x000000ff
        /*05d8*/ 	.word	0x00000008
        /*05dc*/ 	.short	0x010a
        /*05de*/ 	.byte	0x06
	.zero		1


	//   ....[78]....
        /*05e0*/ 	.word	0x00003580
        /*05e4*/ 	.word	0x000000ff
        /*05e8*/ 	.word	0x00000008
        /*05ec*/ 	.short	0x010a
        /*05ee*/ 	.byte	0x06
	.zero		1


	//   ....[79]....
        /*05f0*/ 	.word	0x00003640
        /*05f4*/ 	.word	0x000000ff
        /*05f8*/ 	.word	0x00000000
        /*05fc*/ 	.short	0x0101
        /*05fe*/ 	.byte	0x07
	.zero		1


	//   ....[80]....
        /*0600*/ 	.word	0x00003980
        /*0604*/ 	.word	0x00000000
        /*0608*/ 	.word	0x000000e0
        /*060c*/ 	.short	0x010a
        /*060e*/ 	.byte	0xff
	.zero		1


	//   ....[81]....
        /*0610*/ 	.word	0x00003a40
        /*0614*/ 	.word	0x00000000
        /*0618*/ 	.word	0x00000000
        /*061c*/ 	.short	0x0101
        /*061e*/ 	.byte	0xff
	.zero		1


	//   ....[82]....
        /*0620*/ 	.word	0x00003b00
        /*0624*/ 	.word	0x000000ff
        /*0628*/ 	.word	0x00000000
        /*062c*/ 	.short	0x010a
        /*062e*/ 	.byte	0x08
	.zero		1


	//   ....[83]....
        /*0630*/ 	.word	0x00003b10
        /*0634*/ 	.word	0x000000ff
        /*0638*/ 	.word	0x00000120
        /*063c*/ 	.short	0x010a
        /*063e*/ 	.byte	0x09
	.zero		1


	//   ....[84]....
        /*0640*/ 	.word	0x00003bc0
        /*0644*/ 	.word	0x000000ff
        /*0648*/ 	.word	0x00000000
        /*064c*/ 	.short	0x010a
        /*064e*/ 	.byte	0x08
	.zero		1


	//   ....[85]....
        /*0650*/ 	.word	0x00003cf0
        /*0654*/ 	.word	0x000000ff
        /*0658*/ 	.word	0x00000000
        /*065c*/ 	.short	0x010a
        /*065e*/ 	.byte	0x1e
	.zero		1


	//   ....[86]....
        /*0660*/ 	.word	0x00003ff0
        /*0664*/ 	.word	0x000000ff
        /*0668*/ 	.word	0x00000000
        /*066c*/ 	.short	0x010a
        /*066e*/ 	.byte	0x08
	.zero		1


	//   ....[87]....
        /*0670*/ 	.word	0x00004080
        /*0674*/ 	.word	0x000000ff
        /*0678*/ 	.word	0x00000000
        /*067c*/ 	.short	0x010a
        /*067e*/ 	.byte	0x08
	.zero		1


	//   ....[88]....
        /*0680*/ 	.word	0x00004110
        /*0684*/ 	.word	0x000000ff
        /*0688*/ 	.word	0x00000000
        /*068c*/ 	.short	0x010a
        /*068e*/ 	.byte	0x08
	.zero		1


	//   ....[89]....
        /*0690*/ 	.word	0x000041b0
        /*0694*/ 	.word	0x00000000
        /*0698*/ 	.word	0x00000000
        /*069c*/ 	.short	0x010a
        /*069e*/ 	.byte	0xff
	.zero		1


	//   ....[90]....
        /*06a0*/ 	.word	0x000041f0
        /*06a4*/ 	.word	0x00000000
        /*06a8*/ 	.word	0x00000000
        /*06ac*/ 	.short	0x010a
        /*06ae*/ 	.byte	0xff
	.zero		1


	//   ....[91]....
        /*06b0*/ 	.word	0x00004260
        /*06b4*/ 	.word	0x000000ff
        /*06b8*/ 	.word	0x00000000
        /*06bc*/ 	.short	0x0101
        /*06be*/ 	.byte	0x05
	.zero		1


	//   ....[92]....
        /*06c0*/ 	.word	0x000042a0
        /*06c4*/ 	.word	0x000000ff
        /*06c8*/ 	.word	0x00000160
        /*06cc*/ 	.short	0x010a
        /*06ce*/ 	.byte	0x07
	.zero		1


	//   ....[93]....
        /*06d0*/ 	.word	0x000042f0
        /*06d4*/ 	.word	0x000000ff
        /*06d8*/ 	.word	0x00000000
        /*06dc*/ 	.short	0x0101
        /*06de*/ 	.byte	0x05
	.zero		1


	//   ....[94]....
        /*06e0*/ 	.word	0x00004700
        /*06e4*/ 	.word	0x00000000
        /*06e8*/ 	.word	0x000000e0
        /*06ec*/ 	.short	0x010a
        /*06ee*/ 	.byte	0xff
	.zero		1


	//   ....[95]....
        /*06f0*/ 	.word	0x000047c0
        /*06f4*/ 	.word	0x00000000
        /*06f8*/ 	.word	0x00000000
        /*06fc*/ 	.short	0x0101
        /*06fe*/ 	.byte	0xff
	.zero		1


	//   ....[96]....
        /*0700*/ 	.word	0x00004ae0
        /*0704*/ 	.word	0x000000ff
        /*0708*/ 	.word	0x000000d8
        /*070c*/ 	.short	0x010a
        /*070e*/ 	.byte	0x06
	.zero		1


	//   ....[97]....
        /*0710*/ 	.word	0x00004d00
        /*0714*/ 	.word	0x000000ff
        /*0718*/ 	.word	0x000000b8
        /*071c*/ 	.short	0x010a
        /*071e*/ 	.byte	0x0f
	.zero		1


	//   ....[98]....
        /*0720*/ 	.word	0x00004f00
        /*0724*/ 	.word	0x000000ff
        /*0728*/ 	.word	0x000000a0
        /*072c*/ 	.short	0x010b
        /*072e*/ 	.byte	0x0f
	.zero		1


	//   ....[99]....
        /*0730*/ 	.word	0x00004f50
        /*0734*/ 	.word	0x000000ff
        /*0738*/ 	.word	0x00000000
        /*073c*/ 	.short	0x0101
        /*073e*/ 	.byte	0x10
	.zero		1


	//   ....[100]....
        /*0740*/ 	.word	0x00004f90
        /*0744*/ 	.word	0x000000ff
        /*0748*/ 	.word	0x000000b8
        /*074c*/ 	.short	0x010a
        /*074e*/ 	.byte	0x0d
	.zero		1


	//   ....[101]....
        /*0750*/ 	.word	0x000051d0
        /*0754*/ 	.word	0x000000ff
        /*0758*/ 	.word	0x000000a0
        /*075c*/ 	.short	0x010b
        /*075e*/ 	.byte	0x0d
	.zero		1


	//   ....[102]....
        /*0760*/ 	.word	0x00005240
        /*0764*/ 	.word	0x000000ff
        /*0768*/ 	.word	0x00000000
        /*076c*/ 	.short	0x0101
        /*076e*/ 	.byte	0x0f
	.zero		1


	//   ....[103]....
        /*0770*/ 	.word	0x00005290
        /*0774*/ 	.word	0x000000ff
        /*0778*/ 	.word	0x00000000
        /*077c*/ 	.short	0x010a
        /*077e*/ 	.byte	0x04
	.zero		1


	//   ....[104]....
        /*0780*/ 	.word	0x00005320
        /*0784*/ 	.word	0x000000ff
        /*0788*/ 	.word	0x00000000
        /*078c*/ 	.short	0x010a
        /*078e*/ 	.byte	0x04
	.zero		1


	//   ....[105]....
        /*0790*/ 	.word	0x000053c0
        /*0794*/ 	.word	0x00000000
        /*0798*/ 	.word	0x00000000
        /*079c*/ 	.short	0x010a
        /*079e*/ 	.byte	0xff
	.zero		1


	//   ....[106]....
        /*07a0*/ 	.word	0x00005770
        /*07a4*/ 	.word	0x00000000
        /*07a8*/ 	.word	0x000000e0
        /*07ac*/ 	.short	0x010a
        /*07ae*/ 	.byte	0xff
	.zero		1


	//   ....[107]....
        /*07b0*/ 	.word	0x00005880
        /*07b4*/ 	.word	0x00000000
        /*07b8*/ 	.word	0x00000000
        /*07bc*/ 	.short	0x0101
        /*07be*/ 	.byte	0xff
	.zero		1


	//   ....[108]....
        /*07c0*/ 	.word	0x000062e0
        /*07c4*/ 	.word	0x00000000
        /*07c8*/ 	.word	0x000000a0
        /*07cc*/ 	.short	0x010a
        /*07ce*/ 	.byte	0xff
	.zero		1


	//   ....[109]....
        /*07d0*/ 	.word	0x000064a0
        /*07d4*/ 	.word	0x00000074
        /*07d8*/ 	.word	0x00000100
        /*07dc*/ 	.short	0x010a
        /*07de*/ 	.byte	0xff
	.zero		1


	//   ....[110]....
        /*07e0*/ 	.word	0x000065a0
        /*07e4*/ 	.word	0x00000000
        /*07e8*/ 	.word	0x000000a0
        /*07ec*/ 	.short	0x010a
        /*07ee*/ 	.byte	0xff
	.zero		1


	//   ....[111]....
        /*07f0*/ 	.word	0x000066d0
        /*07f4*/ 	.word	0x00000074
        /*07f8*/ 	.word	0x00000100
        /*07fc*/ 	.short	0x010a
        /*07fe*/ 	.byte	0xff
	.zero		1


	//   ....[112]....
        /*0800*/ 	.word	0x000071e0
        /*0804*/ 	.word	0x00000000
        /*0808*/ 	.word	0x00000000
        /*080c*/ 	.short	0x0101
        /*080e*/ 	.byte	0xff
	.zero		1


	//   ....[113]....
        /*0810*/ 	.word	0x000071f0
        /*0814*/ 	.word	0x00000003
        /*0818*/ 	.word	0x000000a0
        /*081c*/ 	.short	0x010a
        /*081e*/ 	.byte	0xff
	.zero		1


	//   ....[114]....
        /*0820*/ 	.word	0x000072c0
        /*0824*/ 	.word	0x00000003
        /*0828*/ 	.word	0x000000a0
        /*082c*/ 	.short	0x010a
        /*082e*/ 	.byte	0xff
	.zero		1


	//   ....[115]....
        /*0830*/ 	.word	0x000075c0
        /*0834*/ 	.word	0x00000074
        /*0838*/ 	.word	0x00000000
        /*083c*/ 	.short	0x0101
        /*083e*/ 	.byte	0xff
	.zero		1


	//   ....[116]....
        /*0840*/ 	.word	0x00007f50
        /*0844*/ 	.word	0x00000000
        /*0848*/ 	.word	0x00000000
        /*084c*/ 	.short	0x0101
        /*084e*/ 	.byte	0xff
	.zero		1


	//   ....[117]....
        /*0850*/ 	.word	0x000081e0
        /*0854*/ 	.word	0x000000ff
        /*0858*/ 	.word	0x00000000
        /*085c*/ 	.short	0x0101
        /*085e*/ 	.byte	0x04
	.zero		1


	//   ....[118]....
        /*0860*/ 	.word	0x00008200
        /*0864*/ 	.word	0x00000002
        /*0868*/ 	.word	0x00000150
        /*086c*/ 	.short	0x010a
        /*086e*/ 	.byte	0xff
	.zero		1


	//   ....[119]....
        /*0870*/ 	.word	0x00008260
        /*0874*/ 	.word	0x00000002
        /*0878*/ 	.word	0x00000050
        /*087c*/ 	.short	0x010a
        /*087e*/ 	.byte	0xff
	.zero		1


	//   ....[120]....
        /*0880*/ 	.word	0x000082c0
        /*0884*/ 	.word	0x00000002
        /*0888*/ 	.word	0x00000050
        /*088c*/ 	.short	0x010a
        /*088e*/ 	.byte	0xff
	.zero		1


	//   ....[121]....
        /*0890*/ 	.word	0x00008310
        /*0894*/ 	.word	0x00000002
        /*0898*/ 	.word	0x000000e0
        /*089c*/ 	.short	0x010a
        /*089e*/ 	.byte	0xff
	.zero		1


	//   ....[122]....
        /*08a0*/ 	.word	0x00008370
        /*08a4*/ 	.word	0x00000000
        /*08a8*/ 	.word	0x00000000
        /*08ac*/ 	.short	0x010a
        /*08ae*/ 	.byte	0xff
	.zero		1


	//   ....[123]....
        /*08b0*/ 	.word	0x000083d0
        /*08b4*/ 	.word	0x00000000
        /*08b8*/ 	.word	0x00000000
        /*08bc*/ 	.short	0x010a
        /*08be*/ 	.byte	0xff
	.zero		1


	//   ....[124]....
        /*08c0*/ 	.word	0x00008430
        /*08c4*/ 	.word	0x00000000
        /*08c8*/ 	.word	0x00000000
        /*08cc*/ 	.short	0x010a
        /*08ce*/ 	.byte	0xff
	.zero		1


	//   ....[125]....
        /*08d0*/ 	.word	0x00008490
        /*08d4*/ 	.word	0x00000000
        /*08d8*/ 	.word	0x00000000
        /*08dc*/ 	.short	0x010a
        /*08de*/ 	.byte	0xff
	.zero		1


	//   ....[126]....
        /*08e0*/ 	.word	0x000084f0
        /*08e4*/ 	.word	0x00000000
        /*08e8*/ 	.word	0x00000000
        /*08ec*/ 	.short	0x010a
        /*08ee*/ 	.byte	0xff
	.zero		1


	//   ....[127]....
        /*08f0*/ 	.word	0x00008550
        /*08f4*/ 	.word	0x00000000
        /*08f8*/ 	.word	0x00000000
        /*08fc*/ 	.short	0x010a
        /*08fe*/ 	.byte	0xff
	.zero		1


	//   ....[128]....
        /*0900*/ 	.word	0x000085b0
        /*0904*/ 	.word	0x00000000
        /*0908*/ 	.word	0x00000000
        /*090c*/ 	.short	0x010a
        /*090e*/ 	.byte	0xff
	.zero		1


	//   ....[129]....
        /*0910*/ 	.word	0x00008610
        /*0914*/ 	.word	0x00000000
        /*0918*/ 	.word	0x00000000
        /*091c*/ 	.short	0x010a
        /*091e*/ 	.byte	0xff
	.zero		1


	//   ....[130]....
        /*0920*/ 	.word	0x00008670
        /*0924*/ 	.word	0x00000000
        /*0928*/ 	.word	0x00000000
        /*092c*/ 	.short	0x010a
        /*092e*/ 	.byte	0xff
	.zero		1


	//   ....[131]....
        /*0930*/ 	.word	0x000086c0
        /*0934*/ 	.word	0x00000000
        /*0938*/ 	.word	0x00000140
        /*093c*/ 	.short	0x010a
        /*093e*/ 	.byte	0xff
	.zero		1


	//   ....[132]....
        /*0940*/ 	.word	0x00008720
        /*0944*/ 	.word	0x00000000
        /*0948*/ 	.word	0x000000f0
        /*094c*/ 	.short	0x010a
        /*094e*/ 	.byte	0xff
	.zero		1


	//   ....[133]....
        /*0950*/ 	.word	0x00008770
        /*0954*/ 	.word	0x00000000
        /*0958*/ 	.word	0x000000e0
        /*095c*/ 	.short	0x010a
        /*095e*/ 	.byte	0xff
	.zero		1


	//   ....[134]....
        /*0960*/ 	.word	0x000087d0
        /*0964*/ 	.word	0x00000000
        /*0968*/ 	.word	0x000000f0
        /*096c*/ 	.short	0x010a
        /*096e*/ 	.byte	0xff
	.zero		1


	//   ....[135]....
        /*0970*/ 	.word	0x00008830
        /*0974*/ 	.word	0x00000004
        /*0978*/ 	.word	0x00000008
        /*097c*/ 	.short	0x010a
        /*097e*/ 	.byte	0xff
	.zero		1


	//   ....[136]....
        /*0980*/ 	.word	0x00008910
        /*0984*/ 	.word	0x00000002
        /*0988*/ 	.word	0x00000008
        /*098c*/ 	.short	0x010a
        /*098e*/ 	.byte	0xff
	.zero		1


	//   ....[137]....
        /*0990*/ 	.word	0x00008960
        /*0994*/ 	.word	0x00000000
        /*0998*/ 	.word	0x000000e0
        /*099c*/ 	.short	0x010a
        /*099e*/ 	.byte	0xff
	.zero		1


	//   ....[138]....
        /*09a0*/ 	.word	0x000089c0
        /*09a4*/ 	.word	0x00000000
        /*09a8*/ 	.word	0x00000120
        /*09ac*/ 	.short	0x010a
        /*09ae*/ 	.byte	0xff
	.zero		1


	//   ....[139]....
        /*09b0*/ 	.word	0x00008a20
        /*09b4*/ 	.word	0x00000000
        /*09b8*/ 	.word	0x00000000
        /*09bc*/ 	.short	0x010a
        /*09be*/ 	.byte	0xff
	.zero		1


	//   ....[140]....
        /*09c0*/ 	.word	0x00008a80
        /*09c4*/ 	.word	0x00000000
        /*09c8*/ 	.word	0x00000000
        /*09cc*/ 	.short	0x010a
        /*09ce*/ 	.byte	0xff
	.zero		1


	//   ....[141]....
        /*09d0*/ 	.word	0x00008ae0
        /*09d4*/ 	.word	0x00000000
        /*09d8*/ 	.word	0x00000000
        /*09dc*/ 	.short	0x010a
        /*09de*/ 	.byte	0xff
	.zero		1


	//   ....[142]....
        /*09e0*/ 	.word	0x00008b40
        /*09e4*/ 	.word	0x00000000
        /*09e8*/ 	.word	0x00000000
        /*09ec*/ 	.short	0x010a
        /*09ee*/ 	.byte	0xff
	.zero		1


	//   ....[143]....
        /*09f0*/ 	.word	0x00008ba0
        /*09f4*/ 	.word	0x00000000
        /*09f8*/ 	.word	0x00000160
        /*09fc*/ 	.short	0x010a
        /*09fe*/ 	.byte	0xff
	.zero		1


	//   ....[144]....
        /*0a00*/ 	.word	0x00008bf0
        /*0a04*/ 	.word	0x00000000
        /*0a08*/ 	.word	0x000000e0
        /*0a0c*/ 	.short	0x010a
        /*0a0e*/ 	.byte	0xff
	.zero		1


	//   ....[145]....
        /*0a10*/ 	.word	0x00008c50
        /*0a14*/ 	.word	0x00000000
        /*0a18*/ 	.word	0x000000d8
        /*0a1c*/ 	.short	0x010a
        /*0a1e*/ 	.byte	0xff
	.zero		1


	//   ....[146]....
        /*0a20*/ 	.word	0x00008cb0
        /*0a24*/ 	.word	0x00000000
        /*0a28*/ 	.word	0x000000b8
        /*0a2c*/ 	.short	0x010a
        /*0a2e*/ 	.byte	0xff
	.zero		1


	//   ....[147]....
        /*0a30*/ 	.word	0x00008d10
        /*0a34*/ 	.word	0x00000000
        /*0a38*/ 	.word	0x000000b8
        /*0a3c*/ 	.short	0x010a
        /*0a3e*/ 	.byte	0xff
	.zero		1


	//   ....[148]....
        /*0a40*/ 	.word	0x00008d70
        /*0a44*/ 	.word	0x00000000
        /*0a48*/ 	.word	0x00000000
        /*0a4c*/ 	.short	0x010a
        /*0a4e*/ 	.byte	0xff
	.zero		1


	//   ....[149]....
        /*0a50*/ 	.word	0x00008dd0
        /*0a54*/ 	.word	0x00000000
        /*0a58*/ 	.word	0x00000000
        /*0a5c*/ 	.short	0x010a
        /*0a5e*/ 	.byte	0xff
	.zero		1


	//   ....[150]....
        /*0a60*/ 	.word	0x00008e20
        /*0a64*/ 	.word	0x00000000
        /*0a68*/ 	.word	0x000000e0
        /*0a6c*/ 	.short	0x010a
        /*0a6e*/ 	.byte	0xff
	.zero		1


	//   ....[151]....
        /*0a70*/ 	.word	0x00008e70
        /*0a74*/ 	.word	0x00000000
        /*0a78*/ 	.word	0x000000a0
        /*0a7c*/ 	.short	0x010a
        /*0a7e*/ 	.byte	0xff
	.zero		1


	//   ....[152]....
        /*0a80*/ 	.word	0x00008ec0
        /*0a84*/ 	.word	0x00000074
        /*0a88*/ 	.word	0x00000100
        /*0a8c*/ 	.short	0x010a
        /*0a8e*/ 	.byte	0xff
	.zero		1


	//   ....[153]....
        /*0a90*/ 	.word	0x00008f10
        /*0a94*/ 	.word	0x00000003
        /*0a98*/ 	.word	0x000000a0
        /*0a9c*/ 	.short	0x010a
        /*0a9e*/ 	.byte	0xff
	.zero		1


	//----- nvinfo : EIATTR_NUM_MBARRIERS
	.align		4
.L_47:
        /*0aa0*/ 	.byte	0x03, 0x38
        /*0aa2*/ 	.short	0x002d


	//----- nvinfo : EIATTR_EXIT_INSTR_OFFSETS
	.align		4
        /*0aa4*/ 	.byte	0x04, 0x1c
        /*0aa6*/ 	.short	(.L_49 - .L_48)


	//   ....[0]....
.L_48:
        /*0aa8*/ 	.word	0x00002c50


	//   ....[1]....
        /*0aac*/ 	.word	0x00003140


	//   ....[2]....
        /*0ab0*/ 	.word	0x000031a0


	//   ....[3]....
        /*0ab4*/ 	.word	0x00004520


	//   ....[4]....
        /*0ab8*/ 	.word	0x000053f0


	//   ....[5]....
        /*0abc*/ 	.word	0x00005430


	//   ....[6]....
        /*0ac0*/ 	.word	0x000080e0


	//   ....[7]....
        /*0ac4*/ 	.word	0x00008150


	//   ....[8]....
        /*0ac8*/ 	.word	0x00008180


	//   ....[9]....
        /*0acc*/ 	.word	0x000081f0


	//----- nvinfo : EIATTR_MAX_THREADS
	.align		4
.L_49:
        /*0ad0*/ 	.byte	0x04, 0x05
        /*0ad2*/ 	.short	(.L_51 - .L_50)
.L_50:
        /*0ad4*/ 	.word	0x00000100
        /*0ad8*/ 	.word	0x00000001
        /*0adc*/ 	.word	0x00000001


	//----- nvinfo : EIATTR_CRS_STACK_SIZE
	.align		4
.L_51:
        /*0ae0*/ 	.byte	0x04, 0x1e
        /*0ae2*/ 	.short	(.L_53 - .L_52)
.L_52:
        /*0ae4*/ 	.word	0x00000000


	//----- nvinfo : EIATTR_CBANK_PARAM_SIZE
	.align		4
.L_53:
        /*0ae8*/ 	.byte	0x03, 0x19
        /*0aea*/ 	.short	0x0800


	//----- nvinfo : EIATTR_PARAM_CBANK
	.align		4
        /*0aec*/ 	.byte	0x04, 0x0a
        /*0aee*/ 	.short	(.L_55 - .L_54)
	.align		4
.L_54:
        /*0af0*/ 	.word	index@(.nv.constant0._ZN7cutlass13device_kernelINS_4gemm6kernel13GemmUniversalIN4cute5tupleIJiiiiEEENS1_10collective13CollectiveMmaINS1_35MainloopSm100TmaUmmaWarpSpecializedILi10ELi2ELi4ENS5_IJNS4_1CILi2EEENSA_ILi1EEESC_EEEEENS5_IJNSA_ILi256EEENSA_ILi64EEESG_EEENS_6half_tENS5_IJlSC_lEEESI_SJ_NS4_8TiledMMAINS4_8MMA_AtomIJNS4_26SM100_MMA_F16BF16_2x1SM_SSISI_SI_fLi256ELi64ELNS4_4UMMA5MajorE0ELSO_0ELNSN_7ScaleInE0ELSP_0EEEEEENS4_6LayoutINS5_IJSC_SC_SC_EEENS5_IJNSA_ILi0EEESU_SU_EEEEENS5_IJNS4_10UnderscoreESX_SX_EEEEENS4_18SM100_TMA_2SM_LOADENS4_14ComposedLayoutINS4_7SwizzleILi3ELi4ELi3EEENS4_18smem_ptr_flag_bitsILi16EEENSS_INS5_IJNSA_ILi8EEESG_EEENS5_IJSG_SC_EEEEEEEvNS4_8identityES10_S1A_vS1B_EENS_8epilogue10collective18CollectiveEpilogueINS1D_23Sm100TmaWarpSpecializedILi3ELi2ELi32ELb1ELb0EEEJNS5_IJNSA_ILi128EEESG_SG_EEENS5_IJNSS_IS1I_SC_EENSS_INSA_ILi32EEESC_EEEEESI_SJ_SI_SJ_NS1D_6fusion15FusionCallbacksIS1H_NS1O_17LinCombPerRowBiasISI_fSI_SI_fLi8ELNS_15FloatRoundStyleE2EEES1J_S1N_JEEENS4_5SM1004TMEM4LOAD26SM100_TMEM_LOAD_32dp32b32xENS4_13SM90_TMA_LOADENS11_INS12_ILi2ELi4ELi3EEES15_NSS_INS5_IJS16_S1L_EEENS5_IJS1L_SC_EEEEEEENS4_39AutoVectorizingCopyWithAssumedAlignmentILi128EEENS4_14SM90_TMA_STOREES23_S25_S25_EEEvvEEEEvNT_6ParamsE)
        /*0af4*/ 	.short	0x0380
        /*0af6*/ 	.short	0x0800


	//----- nvinfo : EIATTR_SW_WAR
	.align		4
.L_55:
        /*0af8*/ 	.byte	0x04, 0x36
        /*0afa*/ 	.short	(.L_57 - .L_56)
.L_56:
        /*0afc*/ 	.word	0x00000008
.L_57:


//--------------------- .nv.callgraph             --------------------------
	.section	.nv.callgraph,"",@"SHT_CUDA_CALLGRAPH"
	.align	4
	.sectionentsize	8
	.align		4
        /*0000*/ 	.word	0x00000000
	.align		4
        /*0004*/ 	.word	0xffffffff
	.align		4
        /*0008*/ 	.word	index@(_ZN7cutlass13device_kernelINS_4gemm6kernel13GemmUniversalIN4cute5tupleIJiiiiEEENS1_10collective13CollectiveMmaINS1_35MainloopSm100TmaUmmaWarpSpecializedILi10ELi2ELi4ENS5_IJNS4_1CILi2EEENSA_ILi1EEESC_EEEEENS5_IJNSA_ILi256EEENSA_ILi64EEESG_EEENS_6half_tENS5_IJlSC_lEEESI_SJ_NS4_8TiledMMAINS4_8MMA_AtomIJNS4_26SM100_MMA_F16BF16_2x1SM_SSISI_SI_fLi256ELi64ELNS4_4UMMA5MajorE0ELSO_0ELNSN_7ScaleInE0ELSP_0EEEEEENS4_6LayoutINS5_IJSC_SC_SC_EEENS5_IJNSA_ILi0EEESU_SU_EEEEENS5_IJNS4_10UnderscoreESX_SX_EEEEENS4_18SM100_TMA_2SM_LOADENS4_14ComposedLayoutINS4_7SwizzleILi3ELi4ELi3EEENS4_18smem_ptr_flag_bitsILi16EEENSS_INS5_IJNSA_ILi8EEESG_EEENS5_IJSG_SC_EEEEEEEvNS4_8identityES10_S1A_vS1B_EENS_8epilogue10collective18CollectiveEpilogueINS1D_23Sm100TmaWarpSpecializedILi3ELi2ELi32ELb1ELb0EEEJNS5_IJNSA_ILi128EEESG_SG_EEENS5_IJNSS_IS1I_SC_EENSS_INSA_ILi32EEESC_EEEEESI_SJ_SI_SJ_NS1D_6fusion15FusionCallbacksIS1H_NS1O_17LinCombPerRowBiasISI_fSI_SI_fLi8ELNS_15FloatRoundStyleE2EEES1J_S1N_JEEENS4_5SM1004TMEM4LOAD26SM100_TMEM_LOAD_32dp32b32xENS4_13SM90_TMA_LOADENS11_INS12_ILi2ELi4ELi3EEES15_NSS_INS5_IJS16_S1L_EEENS5_IJS1L_SC_EEEEEEENS4_39AutoVectorizingCopyWithAssumedAlignmentILi128EEENS4_14SM90_TMA_STOREES23_S25_S25_EEEvvEEEEvNT_6ParamsE)
	.align		4
        /*000c*/ 	.word	index@(__assertfail)
	.align		4
        /*0010*/ 	.word	0x00000000
	.align		4
        /*0014*/ 	.word	0xfffffffe
	.align		4
        /*0018*/ 	.word	0x00000000
	.align		4
        /*001c*/ 	.word	0xfffffffd
	.align		4
        /*0020*/ 	.word	0x00000000
	.align		4
        /*0024*/ 	.word	0xfffffffc


//--------------------- .nv.constant4             --------------------------
	.section	.nv.constant4,"a",@progbits
	.align	8
	.align		8
.nv.constant4:
        /*0000*/ 	.dword	__assertfail
	.align		8
        /*0008*/ 	.dword	__unnamed_1
	.align		8
        /*0010*/ 	.dword	__unnamed_2
	.align		8
        /*0018*/ 	.dword	_ZN39_INTERNAL_ea7db79f_4_k_cu_10b5c6ad_29724cuda3std3__45__cpo5beginE
	.align		8
        /*0020*/ 	.dword	_ZN39_INTERNAL_ea7db79f_4_k_cu_10b5c6ad_29724cuda3std3__45__cpo3endE
	.align		8
        /*0028*/ 	.dword	_ZN39_INTERNAL_ea7db79f_4_k_cu_10b5c6ad_29724cuda3std3__45__cpo6cbeginE
	.align		8
        /*0030*/ 	.dword	_ZN39_INTERNAL_ea7db79f_4_k_cu_10b5c6ad_29724cuda3std3__45__cpo4cendE
	.align		8
        /*0038*/ 	.dword	_ZN39_INTERNAL_ea7db79f_4_k_cu_10b5c6ad_29724cuda3std3__441_GLOBAL__N__ea7db79f_4_k_cu_10b5c6ad_29726ignoreE
	.align		8
        /*0040*/ 	.dword	_ZN39_INTERNAL_ea7db79f_4_k_cu_10b5c6ad_29724cuda3std3__419piecewise_constructE
	.align		8
        /*0048*/ 	.dword	_ZN39_INTERNAL_ea7db79f_4_k_cu_10b5c6ad_29724cuda3std3__48in_placeE
	.align		8
        /*0050*/ 	.dword	_ZN39_INTERNAL_ea7db79f_4_k_cu_10b5c6ad_29724cuda3std6ranges3__45__cpo4swapE
	.align		8
        /*0058*/ 	.dword	_ZN39_INTERNAL_ea7db79f_4_k_cu_10b5c6ad_29724cuda3std6ranges3__45__cpo9iter_moveE
	.align		8
        /*0060*/ 	.dword	_ZN39_INTERNAL_ea7db79f_4_k_cu_10b5c6ad_29724cute7productE
	.align		8
        /*0068*/ 	.dword	_ZN39_INTERNAL_ea7db79f_4_k_cu_10b5c6ad_29724cute1_E
	.align		8
        /*0070*/ 	.dword	$str$25
	.align		8
        /*0078*/ 	.dword	$str$26
	.align		8
        /*0080*/ 	.dword	$str$27
	.align		8
        /*0088*/ 	.dword	$str$28


//--------------------- .text._ZN7cutlass13device_kernelINS_4gemm6kernel13GemmUniversalIN4cute5tupleIJiiiiEEENS1_10collective13CollectiveMmaINS1_35MainloopSm100TmaUmmaWarpSpecializedILi10ELi2ELi4ENS5_IJNS4_1CILi2EEENSA_ILi1EEESC_EEEEENS5_IJNSA_ILi256EEENSA_ILi64EEESG_EEENS_6half_tENS5_IJlSC_lEEESI_SJ_NS4_8TiledMMAINS4_8MMA_AtomIJNS4_26SM100_MMA_F16BF16_2x1SM_SSISI_SI_fLi256ELi64ELNS4_4UMMA5MajorE0ELSO_0ELNSN_7ScaleInE0ELSP_0EEEEEENS4_6LayoutINS5_IJSC_SC_SC_EEENS5_IJNSA_ILi0EEESU_SU_EEEEENS5_IJNS4_10UnderscoreESX_SX_EEEEENS4_18SM100_TMA_2SM_LOADENS4_14ComposedLayoutINS4_7SwizzleILi3ELi4ELi3EEENS4_18smem_ptr_flag_bitsILi16EEENSS_INS5_IJNSA_ILi8EEESG_EEENS5_IJSG_SC_EEEEEEEvNS4_8identityES10_S1A_vS1B_EENS_8epilogue10collective18CollectiveEpilogueINS1D_23Sm100TmaWarpSpecializedILi3ELi2ELi32ELb1ELb0EEEJNS5_IJNSA_ILi128EEESG_SG_EEENS5_IJNSS_IS1I_SC_EENSS_INSA_ILi32EEESC_EEEEESI_SJ_SI_SJ_NS1D_6fusion15FusionCallbacksIS1H_NS1O_17LinCombPerRowBiasISI_fSI_SI_fLi8ELNS_15FloatRoundStyleE2EEES1J_S1N_JEEENS4_5SM1004TMEM4LOAD26SM100_TMEM_LOAD_32dp32b32xENS4_13SM90_TMA_LOADENS11_INS12_ILi2ELi4ELi3EEES15_NSS_INS5_IJS16_S1L_EEENS5_IJS1L_SC_EEEEEEENS4_39AutoVectorizingCopyWithAssumedAlignmentILi128EEENS4_14SM90_TMA_STOREES23_S25_S25_EEEvvEEEEvNT_6ParamsE --------------------------
	.section	.text._ZN7cutlass13device_kernelINS_4gemm6kernel13GemmUniversalIN4cute5tupleIJiiiiEEENS1_10collective13CollectiveMmaINS1_35MainloopSm100TmaUmmaWarpSpecializedILi10ELi2ELi4ENS5_IJNS4_1CILi2EEENSA_ILi1EEESC_EEEEENS5_IJNSA_ILi256EEENSA_ILi64EEESG_EEENS_6half_tENS5_IJlSC_lEEESI_SJ_NS4_8TiledMMAINS4_8MMA_AtomIJNS4_26SM100_MMA_F16BF16_2x1SM_SSISI_SI_fLi256ELi64ELNS4_4UMMA5MajorE0ELSO_0ELNSN_7ScaleInE0ELSP_0EEEEEENS4_6LayoutINS5_IJSC_SC_SC_EEENS5_IJNSA_ILi0EEESU_SU_EEEEENS5_IJNS4_10UnderscoreESX_SX_EEEEENS4_18SM100_TMA_2SM_LOADENS4_14ComposedLayoutINS4_7SwizzleILi3ELi4ELi3EEENS4_18smem_ptr_flag_bitsILi16EEENSS_INS5_IJNSA_ILi8EEESG_EEENS5_IJSG_SC_EEEEEEEvNS4_8identityES10_S1A_vS1B_EENS_8epilogue10collective18CollectiveEpilogueINS1D_23Sm100TmaWarpSpecializedILi3ELi2ELi32ELb1ELb0EEEJNS5_IJNSA_ILi128EEESG_SG_EEENS5_IJNSS_IS1I_SC_EENSS_INSA_ILi32EEESC_EEEEESI_SJ_SI_SJ_NS1D_6fusion15FusionCallbacksIS1H_NS1O_17LinCombPerRowBiasISI_fSI_SI_fLi8ELNS_15FloatRoundStyleE2EEES1J_S1N_JEEENS4_5SM1004TMEM4LOAD26SM100_TMEM_LOAD_32dp32b32xENS4_13SM90_TMA_LOADENS11_INS12_ILi2ELi4ELi3EEES15_NSS_INS5_IJS16_S1L_EEENS5_IJS1L_SC_EEEEEEENS4_39AutoVectorizingCopyWithAssumedAlignmentILi128EEENS4_14SM90_TMA_STOREES23_S25_S25_EEEvvEEEEvNT_6ParamsE,"ax",@progbits
	.align	128
.text._ZN7cutlass13device_kernelINS_4gemm6kernel13GemmUniversalIN4cute5tupleIJiiiiEEENS1_10collective13CollectiveMmaINS1_35MainloopSm100TmaUmmaWarpSpecializedILi10ELi2ELi4ENS5_IJNS4_1CILi2EEENSA_ILi1EEESC_EEEEENS5_IJNSA_ILi256EEENSA_ILi64EEESG_EEENS_6half_tENS5_IJlSC_lEEESI_SJ_NS4_8TiledMMAINS4_8MMA_AtomIJNS4_26SM100_MMA_F16BF16_2x1SM_SSISI_SI_fLi256ELi64ELNS4_4UMMA5MajorE0ELSO_0ELNSN_7ScaleInE0ELSP_0EEEEEENS4_6LayoutINS5_IJSC_SC_SC_EEENS5_IJNSA_ILi0EEESU_SU_EEEEENS5_IJNS4_10UnderscoreESX_SX_EEEEENS4_18SM100_TMA_2SM_LOADENS4_14ComposedLayoutINS4_7SwizzleILi3ELi4ELi3EEENS4_18smem_ptr_flag_bitsILi16EEENSS_INS5_IJNSA_ILi8EEESG_EEENS5_IJSG_SC_EEEEEEEvNS4_8identityES10_S1A_vS1B_EENS_8epilogue10collective18CollectiveEpilogueINS1D_23Sm100TmaWarpSpecializedILi3ELi2ELi32ELb1ELb0EEEJNS5_IJNSA_ILi128EEESG_SG_EEENS5_IJNSS_IS1I_SC_EENSS_INSA_ILi32EEESC_EEEEESI_SJ_SI_SJ_NS1D_6fusion15FusionCallbacksIS1H_NS1O_17LinCombPerRowBiasISI_fSI_SI_fLi8ELNS_15FloatRoundStyleE2EEES1J_S1N_JEEENS4_5SM1004TMEM4LOAD26SM100_TMEM_LOAD_32dp32b32xENS4_13SM90_TMA_LOADENS11_INS12_ILi2ELi4ELi3EEES15_NSS_INS5_IJS16_S1L_EEENS5_IJS1L_SC_EEEEEEENS4_39AutoVectorizingCopyWithAssumedAlignmentILi128EEENS4_14SM90_TMA_STOREES23_S25_S25_EEEvvEEEEvNT_6ParamsE:
        .type           _ZN7cutlass13device_kernelINS_4gemm6kernel13GemmUniversalIN4cute5tupleIJiiiiEEENS1_10collective13CollectiveMmaINS1_35MainloopSm100TmaUmmaWarpSpecializedILi10ELi2ELi4ENS5_IJNS4_1CILi2EEENSA_ILi1EEESC_EEEEENS5_IJNSA_ILi256EEENSA_ILi64EEESG_EEENS_6half_tENS5_IJlSC_lEEESI_SJ_NS4_8TiledMMAINS4_8MMA_AtomIJNS4_26SM100_MMA_F16BF16_2x1SM_SSISI_SI_fLi256ELi64ELNS4_4UMMA5MajorE0ELSO_0ELNSN_7ScaleInE0ELSP_0EEEEEENS4_6LayoutINS5_IJSC_SC_SC_EEENS5_IJNSA_ILi0EEESU_SU_EEEEENS5_IJNS4_10UnderscoreESX_SX_EEEEENS4_18SM100_TMA_2SM_LOADENS4_14ComposedLayoutINS4_7SwizzleILi3ELi4ELi3EEENS4_18smem_ptr_flag_bitsILi16EEENSS_INS5_IJNSA_ILi8EEESG_EEENS5_IJSG_SC_EEEEEEEvNS4_8identityES10_S1A_vS1B_EENS_8epilogue10collective18CollectiveEpilogueINS1D_23Sm100TmaWarpSpecializedILi3ELi2ELi32ELb1ELb0EEEJNS5_IJNSA_ILi128EEESG_SG_EEENS5_IJNSS_IS1I_SC_EENSS_INSA_ILi32EEESC_EEEEESI_SJ_SI_SJ_NS1D_6fusion15FusionCallbacksIS1H_NS1O_17LinCombPerRowBiasISI_fSI_SI_fLi8ELNS_15FloatRoundStyleE2EEES1J_S1N_JEEENS4_5SM1004TMEM4LOAD26SM100_TMEM_LOAD_32dp32b32xENS4_13SM90_TMA_LOADENS11_INS12_ILi2ELi4ELi3EEES15_NSS_INS5_IJS16_S1L_EEENS5_IJS1L_SC_EEEEEEENS4_39AutoVectorizingCopyWithAssumedAlignmentILi128EEENS4_14SM90_TMA_STOREES23_S25_S25_EEEvvEEEEvNT_6ParamsE,@function
        .size           _ZN7cutlass13device_kernelINS_4gemm6kernel13GemmUniversalIN4cute5tupleIJiiiiEEENS1_10collective13CollectiveMmaINS1_35MainloopSm100TmaUmmaWarpSpecializedILi10ELi2ELi4ENS5_IJNS4_1CILi2EEENSA_ILi1EEESC_EEEEENS5_IJNSA_ILi256EEENSA_ILi64EEESG_EEENS_6half_tENS5_IJlSC_lEEESI_SJ_NS4_8TiledMMAINS4_8MMA_AtomIJNS4_26SM100_MMA_F16BF16_2x1SM_SSISI_SI_fLi256ELi64ELNS4_4UMMA5MajorE0ELSO_0ELNSN_7ScaleInE0ELSP_0EEEEEENS4_6LayoutINS5_IJSC_SC_SC_EEENS5_IJNSA_ILi0EEESU_SU_EEEEENS5_IJNS4_10UnderscoreESX_SX_EEEEENS4_18SM100_TMA_2SM_LOADENS4_14ComposedLayoutINS4_7SwizzleILi3ELi4ELi3EEENS4_18smem_ptr_flag_bitsILi16EEENSS_INS5_IJNSA_ILi8EEESG_EEENS5_IJSG_SC_EEEEEEEvNS4_8identityES10_S1A_vS1B_EENS_8epilogue10collective18CollectiveEpilogueINS1D_23Sm100TmaWarpSpecializedILi3ELi2ELi32ELb1ELb0EEEJNS5_IJNSA_ILi128EEESG_SG_EEENS5_IJNSS_IS1I_SC_EENSS_INSA_ILi32EEESC_EEEEESI_SJ_SI_SJ_NS1D_6fusion15FusionCallbacksIS1H_NS1O_17LinCombPerRowBiasISI_fSI_SI_fLi8ELNS_15FloatRoundStyleE2EEES1J_S1N_JEEENS4_5SM1004TMEM4LOAD26SM100_TMEM_LOAD_32dp32b32xENS4_13SM90_TMA_LOADENS11_INS12_ILi2ELi4ELi3EEES15_NSS_INS5_IJS16_S1L_EEENS5_IJS1L_SC_EEEEEEENS4_39AutoVectorizingCopyWithAssumedAlignmentILi128EEENS4_14SM90_TMA_STOREES23_S25_S25_EEEvvEEEEvNT_6ParamsE,(.L_x_195 - _ZN7cutlass13device_kernelINS_4gemm6kernel13GemmUniversalIN4cute5tupleIJiiiiEEENS1_10collective13CollectiveMmaINS1_35MainloopSm100TmaUmmaWarpSpecializedILi10ELi2ELi4ENS5_IJNS4_1CILi2EEENSA_ILi1EEESC_EEEEENS5_IJNSA_ILi256EEENSA_ILi64EEESG_EEENS_6half_tENS5_IJlSC_lEEESI_SJ_NS4_8TiledMMAINS4_8MMA_AtomIJNS4_26SM100_MMA_F16BF16_2x1SM_SSISI_SI_fLi256ELi64ELNS4_4UMMA5MajorE0ELSO_0ELNSN_7ScaleInE0ELSP_0EEEEEENS4_6LayoutINS5_IJSC_SC_SC_EEENS5_IJNSA_ILi0EEESU_SU_EEEEENS5_IJNS4_10UnderscoreESX_SX_EEEEENS4_18SM100_TMA_2SM_LOADENS4_14ComposedLayoutINS4_7SwizzleILi3ELi4ELi3EEENS4_18smem_ptr_flag_bitsILi16EEENSS_INS5_IJNSA_ILi8EEESG_EEENS5_IJSG_SC_EEEEEEEvNS4_8identityES10_S1A_vS1B_EENS_8epilogue10collective18CollectiveEpilogueINS1D_23Sm100TmaWarpSpecializedILi3ELi2ELi32ELb1ELb0EEEJNS5_IJNSA_ILi128EEESG_SG_EEENS5_IJNSS_IS1I_SC_EENSS_INSA_ILi32EEESC_EEEEESI_SJ_SI_SJ_NS1D_6fusion15FusionCallbacksIS1H_NS1O_17LinCombPerRowBiasISI_fSI_SI_fLi8ELNS_15FloatRoundStyleE2EEES1J_S1N_JEEENS4_5SM1004TMEM4LOAD26SM100_TMEM_LOAD_32dp32b32xENS4_13SM90_TMA_LOADENS11_INS12_ILi2ELi4ELi3EEES15_NSS_INS5_IJS16_S1L_EEENS5_IJS1L_SC_EEEEEEENS4_39AutoVectorizingCopyWithAssumedAlignmentILi128EEENS4_14SM90_TMA_STOREES23_S25_S25_EEEvvEEEEvNT_6ParamsE)
        .other          _ZN7cutlass13device_kernelINS_4gemm6kernel13GemmUniversalIN4cute5tupleIJiiiiEEENS1_10collective13CollectiveMmaINS1_35MainloopSm100TmaUmmaWarpSpecializedILi10ELi2ELi4ENS5_IJNS4_1CILi2EEENSA_ILi1EEESC_EEEEENS5_IJNSA_ILi256EEENSA_ILi64EEESG_EEENS_6half_tENS5_IJlSC_lEEESI_SJ_NS4_8TiledMMAINS4_8MMA_AtomIJNS4_26SM100_MMA_F16BF16_2x1SM_SSISI_SI_fLi256ELi64ELNS4_4UMMA5MajorE0ELSO_0ELNSN_7ScaleInE0ELSP_0EEEEEENS4_6LayoutINS5_IJSC_SC_SC_EEENS5_IJNSA_ILi0EEESU_SU_EEEEENS5_IJNS4_10UnderscoreESX_SX_EEEEENS4_18SM100_TMA_2SM_LOADENS4_14ComposedLayoutINS4_7SwizzleILi3ELi4ELi3EEENS4_18smem_ptr_flag_bitsILi16EEENSS_INS5_IJNSA_ILi8EEESG_EEENS5_IJSG_SC_EEEEEEEvNS4_8identityES10_S1A_vS1B_EENS_8epilogue10collective18CollectiveEpilogueINS1D_23Sm100TmaWarpSpecializedILi3ELi2ELi32ELb1ELb0EEEJNS5_IJNSA_ILi128EEESG_SG_EEENS5_IJNSS_IS1I_SC_EENSS_INSA_ILi32EEESC_EEEEESI_SJ_SI_SJ_NS1D_6fusion15FusionCallbacksIS1H_NS1O_17LinCombPerRowBiasISI_fSI_SI_fLi8ELNS_15FloatRoundStyleE2EEES1J_S1N_JEEENS4_5SM1004TMEM4LOAD26SM100_TMEM_LOAD_32dp32b32xENS4_13SM90_TMA_LOADENS11_INS12_ILi2ELi4ELi3EEES15_NSS_INS5_IJS16_S1L_EEENS5_IJS1L_SC_EEEEEEENS4_39AutoVectorizingCopyWithAssumedAlignmentILi128EEENS4_14SM90_TMA_STOREES23_S25_S25_EEEvvEEEEvNT_6ParamsE,@"STO_CUDA_ENTRY STV_DEFAULT"
_ZN7cutlass13device_kernelINS_4gemm6kernel13GemmUniversalIN4cute5tupleIJiiiiEEENS1_10collective13CollectiveMmaINS1_35MainloopSm100TmaUmmaWarpSpecializedILi10ELi2ELi4ENS5_IJNS4_1CILi2EEENSA_ILi1EEESC_EEEEENS5_IJNSA_ILi256EEENSA_ILi64EEESG_EEENS_6half_tENS5_IJlSC_lEEESI_SJ_NS4_8TiledMMAINS4_8MMA_AtomIJNS4_26SM100_MMA_F16BF16_2x1SM_SSISI_SI_fLi256ELi64ELNS4_4UMMA5MajorE0ELSO_0ELNSN_7ScaleInE0ELSP_0EEEEEENS4_6LayoutINS5_IJSC_SC_SC_EEENS5_IJNSA_ILi0EEESU_SU_EEEEENS5_IJNS4_10UnderscoreESX_SX_EEEEENS4_18SM100_TMA_2SM_LOADENS4_14ComposedLayoutINS4_7SwizzleILi3ELi4ELi3EEENS4_18smem_ptr_flag_bitsILi16EEENSS_INS5_IJNSA_ILi8EEESG_EEENS5_IJSG_SC_EEEEEEEvNS4_8identityES10_S1A_vS1B_EENS_8epilogue10collective18CollectiveEpilogueINS1D_23Sm100TmaWarpSpecializedILi3ELi2ELi32ELb1ELb0EEEJNS5_IJNSA_ILi128EEESG_SG_EEENS5_IJNSS_IS1I_SC_EENSS_INSA_ILi32EEESC_EEEEESI_SJ_SI_SJ_NS1D_6fusion15FusionCallbacksIS1H_NS1O_17LinCombPerRowBiasISI_fSI_SI_fLi8ELNS_15FloatRoundStyleE2EEES1J_S1N_JEEENS4_5SM1004TMEM4LOAD26SM100_TMEM_LOAD_32dp32b32xENS4_13SM90_TMA_LOADENS11_INS12_ILi2ELi4ELi3EEES15_NSS_INS5_IJS16_S1L_EEENS5_IJS1L_SC_EEEEEEENS4_39AutoVectorizingCopyWithAssumedAlignmentILi128EEENS4_14SM90_TMA_STOREES23_S25_S25_EEEvvEEEEvNT_6ParamsE:
[----:B------:R-:W1:Y:S01]  /*0000*/  LDC R1, c[0x0][0x37c] ;  /* 0x0000df00ff017b82 */ /* 0x000e620000000800 */
[----:B------:R-:W2:Y:S01]  /*0010*/  S2R R104, SR_TID.X ;  /* 0x0000000000687919 */ /* 0x000ea20000002100 */
[----:B------:R-:W3:Y:S06]  /*0020*/  LDCU.64 UR8, c[0x0][0x890] ;  /* 0x00011200ff0877ac */ /* 0x000eec0008000a00 */
[----:B------:R-:W4:Y:S01]  /*0030*/  S2UR UR37, SR_CgaCtaId ;  /* 0x00000000002579c3 */ /* 0x000f220000008800 */
[----:B------:R-:W-:Y:S01]  /*0040*/  PRMT R98, RZ, 0x7610, R98 ;  /* 0x00007610ff627816 */ /* 0x000fe20000000062 */
[----:B------:R-:W1:Y:S01]  /*0050*/  LDCU.64 UR46, c[0x0][0x358] ;  /* 0x00006b00ff2e77ac */ /* 0x000e620008000a00 */
[----:B------:R-:W-:-:S02]  /*0060*/  ELECT P0, URZ, PT ;  /* 0x0000000000ff782f */ /* 0x000fc40003800000 */
[----:B---3--:R-:W-:-:S04]  /*0070*/  ISETP.NE.U32.AND P1, PT, RZ, UR8, PT ;  /* 0x00000008ff007c0c */ /* 0x008fc8000bf25070 */
[----:B------:R-:W-:Y:S01]  /*0080*/  ISETP.NE.AND.EX P2, PT, RZ, UR9, PT, P1 ;  /* 0x00000009ff007c0c */ /* 0x000fe2000bf45310 */
[----:B----4-:R-:W-:Y:S02]  /*0090*/  ULOP3.LUT UR5, UR37, 0x1, URZ, 0xc0, !UPT ;  /* 0x0000000125057892 */ /* 0x010fe4000f8ec0ff */
[----:B------:R-:W-:Y:S01]  /*00a0*/  ULOP3.LUT UR4, UR37, 0x1, URZ, 0x3c, !UPT ;  /* 0x0000000125047892 */ /* 0x000fe2000f8e3cff */
[----:B--2---:R-:W-:-:S05]  /*00b0*/  SHF.R.U32.HI R103, RZ, 0x5, R104 ;  /* 0x00000005ff677819 */ /* 0x004fca0000011668 */
[----:B------:R-:W2:Y:S02]  /*00c0*/  SHFL.IDX PT, R0, R103, RZ, 0x1f ;  /* 0x00001fff67007589 */ /* 0x000ea400000e0000 */
[----:B--2---:R-:W-:Y:S02]  /*00d0*/  R2UR UR10, R0 ;  /* 0x00000000000a72ca */ /* 0x004fe400000e0000 */
[----:B-1----:R-:W-:Y:S05]  /*00e0*/  @P2 BRA `(.L_x_0) ;  /* 0x00000000002c2947 */ /* 0x002fea0003800000 */
[----:B------:R-:W1:Y:S02]  /*00f0*/  LDCU.64 UR6, c[0x0][0x888] ;  /* 0x00011100ff0677ac */ /* 0x000e640008000a00 */
[----:B-1----:R-:W-:-:S04]  /*0100*/  UISETP.NE.U32.AND UP0, UPT, UR6, URZ, UPT ;  /* 0x000000ff0600728c */ /* 0x002fc8000bf05070 */
[----:B------:R-:W-:-:S09]  /*0110*/  UISETP.NE.AND.EX UP0, UPT, UR7, URZ, UPT, UP0 ;  /* 0x000000ff0700728c */ /* 0x000fd2000bf05300 */
[----:B------:R-:W-:Y:S05]  /*0120*/  BRA.U !UP0, `(.L_x_1) ;  /* 0x0000000108107547 */ /* 0x000fea000b800000 */
[----:B------:R-:W1:Y:S02]  /*0130*/  LDC.64 R48, c[0x0][0x888] ;  /* 0x00022200ff307b82 */ /* 0x000e640000000a00 */
[----:B-1----:R1:W5:Y:S01]  /*0140*/  LDG.E R48, desc[UR46][R48.64] ;  /* 0x0000002e30307981 */ /* 0x002362000c1e1900 */
[----:B------:R-:W-:Y:S01]  /*0150*/  HFMA2 R98, -RZ, RZ, 0, 5.9604644775390625e-08 ;  /* 0x00000001ff627431 */ /* 0x000fe200000001ff */
[----:B------:R-:W-:Y:S05]  /*0160*/  BRA `(.L_x_0) ;  /* 0x00000000000c7947 */ /* 0x000fea0003800000 */
.L_x_1:
[----:B------:R-:W1:Y:S01]  /*0170*/  LDCU UR6, c[0x0][0x880] ;  /* 0x00011000ff0677ac */ /* 0x000e620008000800 */
[----:B------:R-:W-:Y:S01]  /*0180*/  HFMA2 R98, -RZ, RZ, 0, 5.9604644775390625e-08 ;  /* 0x00000001ff627431 */ /* 0x000fe200000001ff */
[----:B-1----:R-:W-:-:S07]  /*0190*/  MOV R48, UR6 ;  /* 0x0000000600307c02 */ /* 0x002fce0008000f00 */
.L_x_0:
[----:B------:R-:W2:Y:S02]  /*01a0*/  LDCU.64 UR6, c[0x0][0x8b0] ;  /* 0x00011600ff0677ac */ /* 0x000ea40008000a00 */
[----:B--2---:R-:W-:-:S04]  /*01b0*/  UISETP.NE.U32.AND UP0, UPT, UR6, URZ, UPT ;  /* 0x000000ff0600728c */ /* 0x004fc8000bf05070 */
[----:B------:R-:W-:-:S09]  /*01c0*/  UISETP.NE.AND.EX UP0, UPT, UR7, URZ, UPT, UP0 ;  /* 0x000000ff0700728c */ /* 0x000fd2000bf05300 */
[----:B------:R-:W-:Y:S05]  /*01d0*/  BRA.U UP0, `(.L_x_2) ;  /* 0x0000000100247547 */ /* 0x000fea000b800000 */
[----:B------:R-:W2:Y:S02]  /*01e0*/  LDCU.64 UR6, c[0x0][0x8a8] ;  /* 0x00011500ff0677ac */ /* 0x000ea40008000a00 */
[----:B--2---:R-:W-:-:S04]  /*01f0*/  UISETP.NE.U32.AND UP0, UPT, UR6, URZ, UPT ;  /* 0x000000ff0600728c */ /* 0x004fc8000bf05070 */
[----:B------:R-:W-:-:S09]  /*0200*/  UISETP.NE.AND.EX UP0, UPT, UR7, URZ, UPT, UP0 ;  /* 0x000000ff0700728c */ /* 0x000fd2000bf05300 */
[----:B------:R-:W-:Y:S05]  /*0210*/  BRA.U !UP0, `(.L_x_3) ;  /* 0x00000001080c7547 */ /* 0x000fea000b800000 */
[----:B------:R-:W2:Y:S02]  /*0220*/  LDC.64 R2, c[0x0][0x8a8] ;  /* 0x00022a00ff027b82 */ /* 0x000ea40000000a00 */
[----:B--2---:R2:W5:Y:S01]  /*0230*/  LDG.E R47, desc[UR46][R2.64] ;  /* 0x0000002e022f7981 */ /* 0x004562000c1e1900 */
[----:B------:R-:W-:Y:S05]  /*0240*/  BRA `(.L_x_2) ;  /* 0x0000000000087947 */ /* 0x000fea0003800000 */
.L_x_3:
[----:B------:R-:W2:Y:S02]  /*0250*/  LDCU UR6, c[0x0][0x8a0] ;  /* 0x00011400ff0677ac */ /* 0x000ea40008000800 */
[----:B--2---:R-:W-:Y:S02]  /*0260*/  MOV R47, UR6 ;  /* 0x00000006002f7c02 */ /* 0x004fe40008000f00 */
.L_x_2:
[----:B------:R-:W-:Y:S01]  /*0270*/  IMAD.U32 R0, RZ, RZ, UR10 ;  /* 0x0000000aff007e24 */ /* 0x000fe2000f8e00ff */
[----:B------:R-:W-:Y:S04]  /*0280*/  BSSY.RECONVERGENT B0, `(.L_x_4) ;  /* 0x000000c000007945 */ /* 0x000fe80003800200 */
[C---:B------:R-:W-:Y:S02]  /*0290*/  ISETP.NE.OR P3, PT, R0.reuse, 0x1, !P0 ;  /* 0x000000010000780c */ /* 0x040fe40004765670 */
[----:B------:R-:W-:-:S11]  /*02a0*/  ISETP.NE.OR P2, PT, R0, 0x3, !P0 ;  /* 0x000000030000780c */ /* 0x000fd60004745670 */
[----:B------:R-:W-:Y:S05]  /*02b0*/  @P3 BRA `(.L_x_5) ;  /* 0x0000000000203947 */ /* 0x000fea0003800000 */
[----:B------:R-:W3:Y:S02]  /*02c0*/  LDCU.64 UR6, c[0x0][0x348] ;  /* 0x00006900ff0677ac */ /* 0x000ee40008000a00 */
[----:B---3--:R-:W-:Y:S02]  /*02d0*/  UIADD3 UR12, UP1, UPT, UR6, 0x80, URZ ;  /* 0x00000080060c7890 */ /* 0x008fe4000ff3e0ff */
[----:B------:R-:W-:Y:S02]  /*02e0*/  UIADD3 UR6, UP0, UPT, UR6, 0x180, URZ ;  /* 0x0000018006067890 */ /* 0x000fe4000ff1e0ff */
[----:B------:R-:W-:Y:S02]  /*02f0*/  UIADD3.X UR13, UPT, UPT, URZ, UR7, URZ, UP1, !UPT ;  /* 0x00000007ff0d7290 */ /* 0x000fe40008ffe4ff */
[----:B------:R-:W-:-:S07]  /*0300*/  UIADD3.X UR7, UPT, UPT, URZ, UR7, URZ, UP0, !UPT ;  /* 0x00000007ff077290 */ /* 0x000fce00087fe4ff */
[----:B------:R3:W-:Y:S02]  /*0310*/  UTMACCTL.PF [UR12] ;  /* 0x000000000c0079b9 */ /* 0x0007e40008040000 */
[----:B------:R3:W-:Y:S02]  /*0320*/  UTMACCTL.PF [UR6] ;  /* 0x00000000060079b9 */ /* 0x0007e40008040000 */
[----:B---3--:R-:W-:Y:S01]  /*0330*/  NOP ;  /* 0x0000000000007918 */ /* 0x008fe20000000000 */
.L_x_5:
[----:B------:R-:W-:Y:S05]  /*0340*/  BSYNC.RECONVERGENT B0 ;  /* 0x0000000000007941 */ /* 0x000fea0003800200 */
.L_x_4:
[----:B------:R-:W-:Y:S04]  /*0350*/  BSSY.RECONVERGENT B0, `(.L_x_6) ;  /* 0x000000a000007945 */ /* 0x000fe80003800200 */
        /* <DEDUP_REMOVED lines=9> */
.L_x_7:
[----:B------:R-:W-:Y:S05]  /*03f0*/  BSYNC.RECONVERGENT B0 ;  /* 0x0000000000007941 */ /* 0x000fea0003800200 */
.L_x_6:
[----:B------:R-:W3:Y:S01]  /*0400*/  LDCU.64 UR6, c[0x0][0x888] ;  /* 0x00011100ff0677ac */ /* 0x000ee20008000a00 */
[----:B------:R-:W-:Y:S01]  /*0410*/  ISETP.NE.AND.EX P1, PT, RZ, UR9, PT, P1 ;  /* 0x00000009ff007c0c */ /* 0x000fe2000bf25310 */
[----:B------:R-:W-:Y:S02]  /*0420*/  UPLOP3.LUT UP5, UPT, UPT, UPT, UPT, 0x80, 0x8 ;  /* 0x000000000008789c */ /* 0x000fe40003faf070 */
[----:B---3--:R-:W-:-:S04]  /*0430*/  UISETP.NE.U32.AND UP4, UPT, UR6, URZ, UPT ;  /* 0x000000ff0600728c */ /* 0x008fc8000bf85070 */
[----:B------:R-:W-:-:S06]  /*0440*/  UISETP.NE.AND.EX UP4, UPT, UR7, URZ, UPT, UP4 ;  /* 0x000000ff0700728c */ /* 0x000fcc000bf85340 */
[----:B------:R-:W-:-:S13]  /*0450*/  PLOP3.LUT P2, PT, PT, PT, UP4, 0x80, 0x8 ;  /* 0x000000000008781c */ /* 0x000fda0003f4f048 */
[----:B------:R-:W-:Y:S05]  /*0460*/  @P2 BRA P1, `(.L_x_8) ;  /* 0x0000000000202947 */ /* 0x000fea0000800000 */
[----:B------:R-:W-:Y:S01]  /*0470*/  UISETP.NE.U32.AND UP1, UPT, UR8, URZ, UPT ;  /* 0x000000ff0800728c */ /* 0x000fe2000bf25070 */
[----:B-----5:R-:W-:Y:S01]  /*0480*/  FSETP.NEU.AND P1, PT, R48, RZ, PT ;  /* 0x000000ff3000720b */ /* 0x020fe20003f2d000 */
[----:B------:R-:W-:Y:S02]  /*0490*/  USEL UR6, URZ, 0xffffffff, UP4 ;  /* 0xffffffffff067887 */ /* 0x000fe4000a000000 */
[----:B------:R-:W-:-:S10]  /*04a0*/  UISETP.NE.AND.EX UP1, UPT, UR9, URZ, UPT, UP1 ;  /* 0x000000ff0900728c */ /* 0x000fd4000bf25310 */
[----:B------:R-:W-:Y:S01]  /*04b0*/  VOTEU.ANY UP0, P1 ;  /* 0x0000000000ff7886 */ /* 0x000fe20000800100 */
[----:B------:R-:W-:-:S04]  /*04c0*/  @!UP1 USEL UR6, URZ, 0xffffffff, UP0 ;  /* 0xffffffffff069887 */ /* 0x000fc80008000000 */
[----:B------:R-:W-:-:S04]  /*04d0*/  ULOP3.LUT UR6, UR6, 0x1, URZ, 0xc0, !UPT ;  /* 0x0000000106067892 */ /* 0x000fc8000f8ec0ff */
[----:B------:R-:W-:-:S11]  /*04e0*/  UISETP.NE.U32.AND UP5, UPT, UR6, 0x1, UPT ;  /* 0x000000010600788c */ /* 0x000fd6000bfa5070 */
.L_x_8:
[----:B------:R-:W3:Y:S01]  /*04f0*/  SHFL.IDX PT, R0, R103, RZ, 0x1f ;  /* 0x00001fff67007589 */ /* 0x000ee200000e0000 */
[----:B------:R-:W-:-:S04]  /*0500*/  UISETP.NE.AND UP0, UPT, UR10, 0x2, UPT ;  /* 0x000000020a00788c */ /* 0x000fc8000bf05270 */
[----:B------:R-:W-:Y:S02]  /*0510*/  UISETP.EQ.AND UP1, UPT, UR5, URZ, !UP0 ;  /* 0x000000ff0500728c */ /* 0x000fe4000c722270 */
[----:B------:R-:W-:-:S04]  /*0520*/  USEL UR7, URZ, 0x1, UP0 ;  /* 0x00000001ff077887 */ /* 0x000fc80008000000 */
[----:B------:R-:W-:Y:S02]  /*0530*/  PLOP3.LUT P5, PT, P0, PT, UP1, 0x80, 0x8 ;  /* 0x000000000008781c */ /* 0x000fe400007af018 */
[----:B---3--:R-:W-:-:S13]  /*0540*/  ISETP.NE.AND P1, PT, R0, RZ, PT ;  /* 0x000000ff0000720c */ /* 0x008fda0003f25270 */
[----:B------:R-:W-:Y:S05]  /*0550*/  @P1 BRA `(.L_x_9) ;  /* 0x0000000000801947 */ /* 0x000fea0003800000 */
[----:B------:R-:W-:Y:S01]  /*0560*/  ELECT P1, URZ, PT ;  /* 0x0000000000ff782f */ /* 0x000fe20003820000 */
[----:B------:R-:W-:-:S12]  /*0570*/  BSSY.RECONVERGENT B0, `(.L_x_9) ;  /* 0x000001e000007945 */ /* 0x000fd80003800200 */
[----:B------:R-:W-:Y:S05]  /*0580*/  @!P1 BRA `(.L_x_10) ;  /* 0x0000000000709947 */ /* 0x000fea0003800000 */
[----:B------:R-:W-:Y:S01]  /*0590*/  UMOV UR8, 0x400 ;  /* 0x0000040000087882 */ /* 0x000fe20000000000 */
[----:B------:R-:W-:Y:S01]  /*05a0*/  UMOV UR6, 0x1 ;  /* 0x0000000100067882 */ /* 0x000fe20000000000 */
[----:B------:R-:W-:Y:S02]  /*05b0*/  ULEA UR8, UR37, UR8, 0x18 ;  /* 0x0000000825087291 */ /* 0x000fe4000f8ec0ff */
[----:B------:R-:W-:-:S04]  /*05c0*/  UIADD3 UR12, UPT, UPT, -UR6, 0x100000, URZ ;  /* 0x00100000060c7890 */ /* 0x000fc8000fffe1ff */
[----:B------:R-:W-:Y:S02]  /*05d0*/  USHF.L.U32 UR13, UR12, 0xb, URZ ;  /* 0x0000000b0c0d7899 */ /* 0x000fe400080006ff */
[----:B------:R-:W-:Y:S01]  /*05e0*/  USHF.L.U32 UR12, UR12, 0x1, URZ ;  /* 0x000000010c0c7899 */ /* 0x000fe200080006ff */
[----:B------:R-:W3:Y:S11]  /*05f0*/  FENCE.VIEW.ASYNC.S ;  /* 0x00000000000073c6 */ /* 0x000ef60000000000 */
[----:B---3--:R3:W4:Y:S01]  /*0600*/  SYNCS.EXCH.64 URZ, [UR8], UR12 ;  /* 0x0000000c08ff75b2 */ /* 0x0087220008000100 */
[----:B------:R3:W1:Y:S01]  /*0610*/  SYNCS.EXCH.64 URZ, [UR8+0x50], UR12 ;  /* 0x0000500c08ff75b2 */ /* 0x0006620008000100 */
        /* <DEDUP_REMOVED lines=17> */
[----:B------:R3:W1:Y:S02]  /*0730*/  SYNCS.EXCH.64 URZ, [UR8+0x98], UR12 ;  /* 0x0000980c08ff75b2 */ /* 0x0006640008000100 */
[----:B---3--:R-:W-:Y:S01]  /*0740*/  NOP ;  /* 0x0000000000007918 */ /* 0x008fe20000000000 */
.L_x_10:
[----:B------:R-:W-:Y:S05]  /*0750*/  BSYNC.RECONVERGENT B0 ;  /* 0x0000000000007941 */ /* 0x000fea0003800200 */
.L_x_9:
[----:B------:R-:W3:Y:S01]  /*0760*/  SHFL.IDX PT, R0, R103, RZ, 0x1f ;  /* 0x00001fff67007589 */ /* 0x000ee200000e0000 */
[----:B------:R-:W-:Y:S01]  /*0770*/  NOP ;  /* 0x0000000000007918 */ /* 0x000fe20000000000 */
[----:B---3--:R-:W-:-:S13]  /*0780*/  ISETP.NE.AND P1, PT, R0, 0x1, PT ;  /* 0x000000010000780c */ /* 0x008fda0003f25270 */
[----:B------:R-:W-:Y:S05]  /*0790*/  @P1 BRA `(.L_x_11) ;  /* 0x00000000004c1947 */ /* 0x000fea0003800000 */
[----:B------:R-:W-:Y:S01]  /*07a0*/  UMOV UR9, 0x400 ;  /* 0x0000040000097882 */ /* 0x000fe20000000000 */
[----:B------:R-:W-:Y:S01]  /*07b0*/  UMOV UR8, 0x20 ;  /* 0x0000002000087882 */ /* 0x000fe20000000000 */
[----:B------:R-:W-:Y:S01]  /*07c0*/  UMOV UR6, 0x80 ;  /* 0x0000008000067882 */ /* 0x000fe20000000000 */
[----:B------:R-:W-:Y:S02]  /*07d0*/  ULEA UR9, UR37, UR9, 0x18 ;  /* 0x0000000925097291 */ /* 0x000fe4000f8ec0ff */
[----:B------:R-:W-:-:S04]  /*07e0*/  UIADD3 UR12, UPT, UPT, -UR8, 0x100000, URZ ;  /* 0x00100000080c7890 */ /* 0x000fc8000fffe1ff */
[----:B------:R-:W-:Y:S02]  /*07f0*/  USHF.L.U32 UR13, UR12, 0xb, URZ ;  /* 0x0000000b0c0d7899 */ /* 0x000fe400080006ff */
[----:B------:R-:W-:Y:S02]  /*0800*/  USHF.L.U32 UR12, UR12, 0x1, URZ ;  /* 0x000000010c0c7899 */ /* 0x000fe400080006ff */
[----:B------:R-:W-:-:S04]  /*0810*/  UIADD3 UR14, UPT, UPT, -UR6, 0x100000, URZ ;  /* 0x00100000060e7890 */ /* 0x000fc8000fffe1ff */
[----:B------:R-:W-:Y:S02]  /*0820*/  USHF.L.U32 UR15, UR14, 0xb, URZ ;  /* 0x0000000b0e0f7899 */ /* 0x000fe400080006ff */
[----:B------:R-:W-:Y:S01]  /*0830*/  USHF.L.U32 UR14, UR14, 0x1, URZ ;  /* 0x000000010e0e7899 */ /* 0x000fe200080006ff */
[----:B------:R-:W-:Y:S01]  /*0840*/  ELECT P1, URZ, PT ;  /* 0x0000000000ff782f */ /* 0x000fe20003820000 */
[----:B------:R-:W3:Y:S02]  /*0850*/  FENCE.VIEW.ASYNC.S ;  /* 0x00000000000073c6 */ /* 0x000ee40000000000 */
[----:B---3--:R3:W1:Y:S08]  /*0860*/  SYNCS.EXCH.64 URZ, [UR9+0xa0], UR12 ;  /* 0x0000a00c09ff75b2 */ /* 0x0086700008000100 */
[----:B------:R3:W1:Y:S01]  /*0870*/  SYNCS.EXCH.64 URZ, [UR9+0xb8], UR14 ;  /* 0x0000b80e09ff75b2 */ /* 0x0006620008000100 */
[----:B------:R3:W1:Y:S01]  /*0880*/  SYNCS.EXCH.64 URZ, [UR9+0xa8], UR12 ;  /* 0x0000a80c09ff75b2 */ /* 0x0006620008000100 */
[----:B------:R3:W1:Y:S01]  /*0890*/  SYNCS.EXCH.64 URZ, [UR9+0xc0], UR14 ;  /* 0x0000c00e09ff75b2 */ /* 0x0006620008000100 */
[----:B------:R3:W1:Y:S01]  /*08a0*/  SYNCS.EXCH.64 URZ, [UR9+0xb0], UR12 ;  /* 0x0000b00c09ff75b2 */ /* 0x0006620008000100 */
[----:B------:R3:W1:Y:S01]  /*08b0*/  SYNCS.EXCH.64 URZ, [UR9+0xc8], UR14 ;  /* 0x0000c80e09ff75b2 */ /* 0x0006620008000100 */
[----:B------:R-:W-:Y:S01]  /*08c0*/  NOP ;  /* 0x0000000000007918 */ /* 0x000fe20000000000 */
.L_x_11:
[----:B------:R-:W2:Y:S01]  /*08d0*/  SHFL.IDX PT, R0, R103, RZ, 0x1f ;  /* 0x00001fff67007589 */ /* 0x000ea200000e0000 */
[----:B------:R-:W-:Y:S01]  /*08e0*/  NOP ;  /* 0x0000000000007918 */ /* 0x000fe20000000000 */
[----:B--2---:R-:W-:-:S13]  /*08f0*/  ISETP.NE.AND P1, PT, R0, 0x3, PT ;  /* 0x000000030000780c */ /* 0x004fda0003f25270 */
[----:B------:R-:W-:Y:S05]  /*0900*/  @P1 BRA `(.L_x_12) ;  /* 0x00000000002c1947 */ /* 0x000fea0003800000 */
[----:B------:R-:W-:Y:S01]  /*0910*/  UMOV UR8, 0x400 ;  /* 0x0000040000087882 */ /* 0x000fe20000000000 */
[----:B------:R-:W-:Y:S01]  /*0920*/  UMOV UR6, 0x20 ;  /* 0x0000002000067882 */ /* 0x000fe20000000000 */
[----:B------:R-:W-:Y:S02]  /*0930*/  ULEA UR8, UR37, UR8, 0x18 ;  /* 0x0000000825087291 */ /* 0x000fe4000f8ec0ff */
[----:B---3--:R-:W-:-:S04]  /*0940*/  UIADD3 UR12, UPT, UPT, -UR6, 0x100000, URZ ;  /* 0x00100000060c7890 */ /* 0x008fc8000fffe1ff */
[----:B------:R-:W-:Y:S02]  /*0950*/  USHF.L.U32 UR13, UR12, 0xb, URZ ;  /* 0x0000000b0c0d7899 */ /* 0x000fe400080006ff */
[----:B------:R-:W-:Y:S01]  /*0960*/  USHF.L.U32 UR12, UR12, 0x1, URZ ;  /* 0x000000010c0c7899 */ /* 0x000fe200080006ff */
[----:B------:R-:W-:Y:S01]  /*0970*/  ELECT P1, URZ, PT ;  /* 0x0000000000ff782f */ /* 0x000fe20003820000 */
[----:B------:R-:W2:Y:S10]  /*0980*/  FENCE.VIEW.ASYNC.S ;  /* 0x00000000000073c6 */ /* 0x000eb40000000000 */
[----:B--2---:R2:W3:Y:S01]  /*0990*/  SYNCS.EXCH.64 URZ, [UR8+0xd0], UR12 ;  /* 0x0000d00c08ff75b2 */ /* 0x0044e20008000100 */
[----:B------:R2:W1:Y:S01]  /*09a0*/  SYNCS.EXCH.64 URZ, [UR8+0xd8], UR12 ;  /* 0x0000d80c08ff75b2 */ /* 0x0004620008000100 */
[----:B------:R-:W-:Y:S01]  /*09b0*/  NOP ;  /* 0x0000000000007918 */ /* 0x000fe20000000000 */
.L_x_12:
[----:B------:R-:W4:Y:S01]  /*09c0*/  SHFL.IDX PT, R0, R103, RZ, 0x1f ;  /* 0x00001fff67007589 */ /* 0x000f2200000e0000 */
[----:B------:R-:W-:Y:S01]  /*09d0*/  NOP ;  /* 0x0000000000007918 */ /* 0x000fe20000000000 */
[----:B----4-:R-:W-:-:S13]  /*09e0*/  ISETP.NE.AND P1, PT, R0, 0x4, PT ;  /* 0x000000040000780c */ /* 0x010fda0003f25270 */
[----:B------:R-:W-:Y:S05]  /*09f0*/  @P1 BRA `(.L_x_13) ;  /* 0x0000000000481947 */ /* 0x000fea0003800000 */
[----:B---3--:R-:W-:Y:S01]  /*0a00*/  UMOV UR9, 0x1e0 ;  /* 0x000001e000097882 */ /* 0x008fe20000000000 */
[----:B--2---:R-:W-:Y:S01]  /*0a10*/  UMOV UR8, 0x400 ;  /* 0x0000040000087882 */ /* 0x004fe20000000000 */
[----:B------:R-:W-:Y:S01]  /*0a20*/  USEL UR9, UR9, 0x1a0, UP5 ;  /* 0x000001a009097887 */ /* 0x000fe2000a800000 */
        /* <DEDUP_REMOVED lines=9> */
[----:B------:R-:W2:Y:S02]  /*0ac0*/  FENCE.VIEW.ASYNC.S ;  /* 0x00000000000073c6 */ /* 0x000ea40000000000 */
[----:B--2---:R4:W2:Y:S08]  /*0ad0*/  SYNCS.EXCH.64 URZ, [UR8+0xe0], UR12 ;  /* 0x0000e00c08ff75b2 */ /* 0x0048b00008000100 */
[----:B------:R4:W3:Y:S01]  /*0ae0*/  SYNCS.EXCH.64 URZ, [UR8+0xf0], UR14 ;  /* 0x0000f00e08ff75b2 */ /* 0x0008e20008000100 */
[----:B------:R4:W1:Y:S01]  /*0af0*/  SYNCS.EXCH.64 URZ, [UR8+0xe8], UR12 ;  /* 0x0000e80c08ff75b2 */ /* 0x0008620008000100 */
[----:B------:R4:W1:Y:S02]  /*0b00*/  SYNCS.EXCH.64 URZ, [UR8+0xf8], UR14 ;  /* 0x0000f80e08ff75b2 */ /* 0x0008640008000100 */
[----:B----4-:R-:W-:Y:S01]  /*0b10*/  NOP ;  /* 0x0000000000007918 */ /* 0x010fe20000000000 */
.L_x_13:
[----:B------:R-:W4:Y:S01]  /*0b20*/  SHFL.IDX PT, R0, R103, RZ, 0x1f ;  /* 0x00001fff67007589 */ /* 0x000f2200000e0000 */
[----:B------:R-:W-:Y:S01]  /*0b30*/  NOP ;  /* 0x0000000000007918 */ /* 0x000fe20000000000 */
[----:B----4-:R-:W-:-:S13]  /*0b40*/  ISETP.NE.AND P1, PT, R0, 0x5, PT ;  /* 0x000000050000780c */ /* 0x010fda0003f25270 */
[----:B------:R-:W-:Y:S05]  /*0b50*/  @P1 BRA `(.L_x_14) ;  /* 0x0000000000541947 */ /* 0x000fea0003800000 */
[----:B---3--:R-:W-:Y:S01]  /*0b60*/  UMOV UR9, 0x400 ;  /* 0x0000040000097882 */ /* 0x008fe20000000000 */
[----:B--2---:R-:W-:Y:S01]  /*0b70*/  UMOV UR8, 0x1 ;  /* 0x0000000100087882 */ /* 0x004fe20000000000 */
        /* <DEDUP_REMOVED lines=13> */
[----:B------:R4:W1:Y:S01]  /*0c50*/  SYNCS.EXCH.64 URZ, [UR9+0x128], UR14 ;  /* 0x0001280e09ff75b2 */ /* 0x0008620008000100 */
[----:B------:R4:W1:Y:S01]  /*0c60*/  SYNCS.EXCH.64 URZ, [UR9+0x110], UR12 ;  /* 0x0001100c09ff75b2 */ /* 0x0008620008000100 */
[----:B------:R4:W1:Y:S01]  /*0c70*/  SYNCS.EXCH.64 URZ, [UR9+0x130], UR14 ;  /* 0x0001300e09ff75b2 */ /* 0x0008620008000100 */
[----:B------:R4:W1:Y:S01]  /*0c80*/  SYNCS.EXCH.64 URZ, [UR9+0x118], UR12 ;  /* 0x0001180c09ff75b2 */ /* 0x0008620008000100 */
[----:B------:R4:W1:Y:S02]  /*0c90*/  SYNCS.EXCH.64 URZ, [UR9+0x138], UR14 ;  /* 0x0001380e09ff75b2 */ /* 0x0008640008000100 */
[----:B----4-:R-:W-:Y:S01]  /*0ca0*/  NOP ;  /* 0x0000000000007918 */ /* 0x010fe20000000000 */
.L_x_14:
[----:B------:R-:W4:Y:S01]  /*0cb0*/  SHFL.IDX PT, R0, R103, RZ, 0x1f ;  /* 0x00001fff67007589 */ /* 0x000f2200000e0000 */
[----:B------:R-:W-:Y:S01]  /*0cc0*/  ISETP.NE.OR P0, PT, RZ, UR10, !P0 ;  /* 0x0000000aff007c0c */ /* 0x000fe2000c705670 */
[----:B------:R-:W-:Y:S01]  /*0cd0*/  NOP ;  /* 0x0000000000007918 */ /* 0x000fe20000000000 */
[----:B----4-:R-:W-:-:S13]  /*0ce0*/  ISETP.NE.AND P1, PT, R0, 0x3, PT ;  /* 0x000000030000780c */ /* 0x010fda0003f25270 */
[----:B------:R-:W-:Y:S05]  /*0cf0*/  @P1 BRA `(.L_x_15) ;  /* 0x0000000000341947 */ /* 0x000fea0003800000 */
[----:B--2---:R-:W-:Y:S01]  /*0d00*/  UMOV UR8, 0x400 ;  /* 0x0000040000087882 */ /* 0x004fe20000000000 */
[----:B------:R-:W-:Y:S01]  /*0d10*/  UMOV UR6, 0x20 ;  /* 0x0000002000067882 */ /* 0x000fe20000000000 */
[----:B------:R-:W-:Y:S02]  /*0d20*/  ULEA UR8, UR37, UR8, 0x18 ;  /* 0x0000000825087291 */ /* 0x000fe4000f8ec0ff */
[----:B---3--:R-:W-:-:S04]  /*0d30*/  UIADD3 UR12, UPT, UPT, -UR6, 0x100000, URZ ;  /* 0x00100000060c7890 */ /* 0x008fc8000fffe1ff */
[----:B------:R-:W-:Y:S02]  /*0d40*/  USHF.L.U32 UR13, UR12, 0xb, URZ ;  /* 0x0000000b0c0d7899 */ /* 0x000fe400080006ff */
[----:B------:R-:W-:Y:S01]  /*0d50*/  USHF.L.U32 UR12, UR12, 0x1, URZ ;  /* 0x000000010c0c7899 */ /* 0x000fe200080006ff */
[----:B------:R-:W-:Y:S01]  /*0d60*/  ELECT P1, URZ, PT ;  /* 0x0000000000ff782f */ /* 0x000fe20003820000 */
[----:B------:R-:W2:Y:S10]  /*0d70*/  FENCE.VIEW.ASYNC.S ;  /* 0x00000000000073c6 */ /* 0x000eb40000000000 */
[----:B--2---:R4:W2:Y:S01]  /*0d80*/  SYNCS.EXCH.64 URZ, [UR8+0x140], UR12 ;  /* 0x0001400c08ff75b2 */ /* 0x0048a20008000100 */
[----:B------:R4:W3:Y:S01]  /*0d90*/  SYNCS.EXCH.64 URZ, [UR8+0x150], UR12 ;  /* 0x0001500c08ff75b2 */ /* 0x0008e20008000100 */
[----:B------:R4:W1:Y:S01]  /*0da0*/  SYNCS.EXCH.64 URZ, [UR8+0x148], UR12 ;  /* 0x0001480c08ff75b2 */ /* 0x0008620008000100 */
[----:B------:R4:W1:Y:S02]  /*0db0*/  SYNCS.EXCH.64 URZ, [UR8+0x158], UR12 ;  /* 0x0001580c08ff75b2 */ /* 0x0008640008000100 */
[----:B----4-:R-:W-:Y:S01]  /*0dc0*/  NOP ;  /* 0x0000000000007918 */ /* 0x010fe20000000000 */
.L_x_15:
[----:B------:R-:W-:Y:S01]  /*0dd0*/  VOTEU.ALL UP0, P0 ;  /* 0x0000000000ff7886 */ /* 0x000fe20000000000 */
[----:B--2---:R-:W2:Y:S01]  /*0de0*/  LDCU UR8, c[0x0][0x36c] ;  /* 0x00006d80ff0877ac */ /* 0x004ea20008000800 */
[----:B------:R-:W-:Y:S01]  /*0df0*/  NOP ;  /* 0x0000000000007918 */ /* 0x000fe20000000000 */
[----:B------:R-:W-:Y:S01]  /*0e00*/  LOP3.LUT R2, R104, 0x1f, RZ, 0xc0, !PT ;  /* 0x0000001f68027812 */ /* 0x000fe200078ec0ff */
[----:B---3--:R-:W-:Y:S01]  /*0e10*/  UMOV UR12, 0x20 ;  /* 0x00000020000c7882 */ /* 0x008fe20000000000 */
[----:B------:R-:W-:Y:S01]  /*0e20*/  @!UP0 UMOV UR6, 0x400 ;  /* 0x0000040000068882 */ /* 0x000fe20000000000 */
[----:B------:R-:W-:-:S04]  /*0e30*/  @!UP0 UIADD3 UR12, UPT, UPT, -UR12, 0x100000, URZ ;  /* 0x001000000c0c8890 */ /* 0x000fc8000fffe1ff */
[----:B------:R-:W-:Y:S02]  /*0e40*/  @!UP0 USHF.L.U32 UR13, UR12, 0xb, URZ ;  /* 0x0000000b0c0d8899 */ /* 0x000fe400080006ff */
[----:B------:R-:W-:Y:S02]  /*0e50*/  @!UP0 USHF.L.U32 UR12, UR12, 0x1, URZ ;  /* 0x000000010c0c8899 */ /* 0x000fe400080006ff */
[----:B------:R-:W-:Y:S01]  /*0e60*/  @!UP0 ULEA UR6, UR37, UR6, 0x18 ;  /* 0x0000000625068291 */ /* 0x000fe2000f8ec0ff */
[----:B------:R-:W-:Y:S01]  /*0e70*/  VOTEU.ALL UP0, P0 ;  /* 0x0000000000ff7886 */ /* 0x000fe20000000000 */
[----:B------:R-:W-:Y:S01]  /*0e80*/  UISETP.NE.AND UP3, UPT, UR10, URZ, UPT ;  /* 0x000000ff0a00728c */ /* 0x000fe2000bf65270 */
[----:B------:R-:W3:Y:S09]  /*0e90*/  FENCE.VIEW.ASYNC.S ;  /* 0x00000000000073c6 */ /* 0x000ef20000000000 */
[----:B---3--:R3:W4:Y:S01]  /*0ea0*/  @!UP0 SYNCS.EXCH.64 URZ, [UR6+0x160], UR12 ;  /* 0x0001600c06ff85b2 */ /* 0x0087220008000100 */
[----:B--2---:R-:W-:-:S09]  /*0eb0*/  UISETP.EQ.U32.AND UP0, UPT, UR8, 0x1, UPT ;  /* 0x000000010800788c */ /* 0x004fd2000bf02070 */
[----:B------:R-:W-:Y:S05]  /*0ec0*/  BRA.U !UP0, `(.L_x_16) ;  /* 0x0000000108087547 */ /* 0x000fea000b800000 */
[----:B-1--4-:R-:W-:Y:S01]  /*0ed0*/  UCGABAR_ARV ;  /* 0x00000000000079c7 */ /* 0x012fe20008000000 */
[----:B------:R-:W-:Y:S05]  /*0ee0*/  BRA `(.L_x_17) ;  /* 0x0000000000047947 */ /* 0x000fea0003800000 */
.L_x_16:
[----:B-1--4-:R-:W-:Y:S01]  /*0ef0*/  NOP ;  /* 0x0000000000007918 */ /* 0x012fe20000000000 */
.L_x_17:
[----:B------:R-:W1:Y:S01]  /*0f00*/  S2R R15, SR_CTAID.Y ;  /* 0x00000000000f7919 */ /* 0x000e620000002600 */
[----:B------:R-:W-:-:S05]  /*0f10*/  CS2R.32 R97, SR_CgaSize ;  /* 0x0000000000617805 */ /* 0x000fca0000008a00 */
[----:B------:R-:W-:-:S05]  /*0f20*/  IMAD R97, R97, -0xa0, RZ ;  /* 0xffffff6061617824 */ /* 0x000fca00078e02ff */
[----:B---3--:R-:W-:-:S14]  /*0f30*/  R2UR UR6, R97 ;  /* 0x00000000610672ca */ /* 0x008fdc00000e0000 */
[----:B------:R-:W2:Y:S01]  /*0f40*/  LDCU UR6, c[0x0][UR6+0x2b4] ;  /* 0x00005680060677ac */ /* 0x000ea20008000800 */
[----:B------:R-:W-:-:S05]  /*0f50*/  CS2R.32 R0, SR_CgaSize ;  /* 0x0000000000007805 */ /* 0x000fca0000008a00 */
[----:B------:R-:W-:-:S06]  /*0f60*/  IMAD R0, R0, -0xa0, RZ ;  /* 0xffffff6000007824 */ /* 0x000fcc00078e02ff */
[----:B------:R-:W3:Y:S01]  /*0f70*/  LDC R0, c[0x0][R0+0x2a4] ;  /* 0x0000a90000007b82 */ /* 0x000ee20000000800 */
[----:B------:R-:W-:Y:S01]  /*0f80*/  PRMT R10, RZ, 0x7610, R10 ;  /* 0x00007610ff0a7816 */ /* 0x000fe2000000000a */
[----:B------:R-:W4:Y:S01]  /*0f90*/  S2R R3, SR_CTAID.X ;  /* 0x0000000000037919 */ /* 0x000f220000002500 */
[----:B------:R-:W-:-:S05]  /*0fa0*/  CS2R.32 R97, SR_CgaSize ;  /* 0x0000000000617805 */ /* 0x000fca0000008a00 */
[----:B------:R-:W-:-:S05]  /*0fb0*/  IMAD R97, R97, -0xa0, RZ ;  /* 0xffffff6061617824 */ /* 0x000fca00078e02ff */
[----:B------:R-:W-:-:S14]  /*0fc0*/  R2UR UR8, R97 ;  /* 0x00000000610872ca */ /* 0x000fdc00000e0000 */
[----:B------:R-:W3:Y:S01]  /*0fd0*/  LDCU UR8, c[0x0][UR8+0x2b0] ;  /* 0x00005600080877ac */ /* 0x000ee20008000800 */
[----:B------:R-:W-:Y:S01]  /*0fe0*/  UISETP.NE.AND UP1, UPT, UR10, 0x2, UPT ;  /* 0x000000020a00788c */ /* 0x000fe2000bf25270 */
[----:B------:R-:W2:Y:S01]  /*0ff0*/  LDC R11, c[0x0][0xb24] ;  /* 0x0002c900ff0b7b82 */ /* 0x000ea20000000800 */
[----:B------:R-:W-:-:S05]  /*1000*/  CS2R.32 R4, SR_CgaSize ;  /* 0x0000000000047805 */ /* 0x000fca0000008a00 */
[----:B------:R-:W-:-:S06]  /*1010*/  IMAD R4, R4, -0xa0, RZ ;  /* 0xffffff6004047824 */ /* 0x000fcc00078e02ff */
[----:B------:R-:W3:Y:S08]  /*1020*/  LDC R4, c[0x0][R4+0x2a0] ;  /* 0x0000a80004047b82 */ /* 0x000ef00000000800 */
[----:B------:R-:W3:Y:S01]  /*1030*/  LDC R42, c[0x0][0xb24] ;  /* 0x0002c900ff2a7b82 */ /* 0x000ee20000000800 */
[----:B-1----:R-:W-:-:S07]  /*1040*/  I2FP.F32.U32 R96, R15 ;  /* 0x0000000f00607245 */ /* 0x002fce0000201000 */
[----:B------:R-:W1:Y:S01]  /*1050*/  S2UR UR36, SR_CTAID.Z ;  /* 0x00000000002479c3 */ /* 0x000e620000002700 */
[----:B--2---:R-:W-:Y:S01]  /*1060*/  ISETP.GE.AND P0, PT, R11, 0x1, PT ;  /* 0x000000010b00780c */ /* 0x004fe20003f06270 */
[----:B----4-:R-:W-:Y:S01]  /*1070*/  IMAD.MOV.U32 R14, RZ, RZ, R3 ;  /* 0x000000ffff0e7224 */ /* 0x010fe200078e0003 */
[----:B------:R-:W-:Y:S01]  /*1080*/  I2FP.F32.U32 R97, R3 ;  /* 0x0000000300617245 */ /* 0x000fe20000201000 */
[----:B------:R-:W-:Y:S01]  /*1090*/  FMUL R96, R96, UR6 ;  /* 0x0000000660607c20 */ /* 0x000fe20008400000 */
[----:B------:R-:W2:Y:S03]  /*10a0*/  LDCU UR6, c[0x0][0xb30] ;  /* 0x00016600ff0677ac */ /* 0x000ea60008000800 */
[----:B---3--:R-:W-:Y:S02]  /*10b0*/  FMUL R97, R97, UR8 ;  /* 0x0000000861617c20 */ /* 0x008fe40008400000 */
[----:B------:R-:W3:Y:S08]  /*10c0*/  F2I.U32.TRUNC.NTZ R96, R96 ;  /* 0x0000006000607305 */ /* 0x000ef0000020f000 */
[----:B------:R-:W4:Y:S01]  /*10d0*/  F2I.U32.TRUNC.NTZ R97, R97 ;  /* 0x0000006100617305 */ /* 0x000f22000020f000 */
[----:B--2---:R-:W-:Y:S01]  /*10e0*/  UISETP.NE.AND UP2, UPT, UR6, 0x1, UPT ;  /* 0x000000010600788c */ /* 0x004fe2000bf45270 */
[----:B---3--:R-:W-:-:S05]  /*10f0*/  IADD3 R96, PT, PT, -R96, RZ, RZ ;  /* 0x000000ff60607210 */ /* 0x008fca0007ffe1ff */
[----:B------:R-:W-:Y:S01]  /*1100*/  IMAD R96, R0, R96, R15 ;  /* 0x0000006000607224 */ /* 0x000fe200078e020f */
[----:B------:R-:W-:Y:S01]  /*1110*/  PRMT R0, RZ, 0x7610, R0 ;  /* 0x00007610ff007816 */ /* 0x000fe20000000000 */
[----:B----4-:R-:W-:-:S04]  /*1120*/  IMAD.MOV R97, RZ, RZ, -R97 ;  /* 0x000000ffff617224 */ /* 0x010fc800078e0a61 */
[----:B------:R-:W-:Y:S01]  /*1130*/  IMAD R97, R4, R97, R3 ;  /* 0x0000006104617224 */ /* 0x000fe200078e0203 */
[----:B-1----:R-:W-:Y:S06]  /*1140*/  BRA.U UP3, `(.L_x_18) ;  /* 0x0000000103247547 */ /* 0x002fec000b800000 */
[----:B------:R-:W-:Y:S01]  /*1150*/  ISETP.NE.AND P1, PT, R96, RZ, PT ;  /* 0x000000ff6000720c */ /* 0x000fe20003f25270 */
[----:B------:R-:W-:Y:S01]  /*1160*/  IMAD.MOV.U32 R0, RZ, RZ, 0x3 ;  /* 0x00000003ff007424 */ /* 0x000fe200078e00ff */
[C---:B------:R-:W-:Y:S02]  /*1170*/  LOP3.LUT R4, R97.reuse, 0xfffffffe, RZ, 0xc0, !PT ;  /* 0xfffffffe61047812 */ /* 0x040fe400078ec0ff */
[----:B------:R-:W-:Y:S02]  /*1180*/  ISETP.LT.U32.OR P1, PT, R97, 0x2, !P1 ;  /* 0x000000026100780c */ /* 0x000fe40004f21470 */
[----:B------:R-:W-:Y:S02]  /*1190*/  SHF.L.U32 R0, R0, R4, RZ ;  /* 0x0000000400007219 */ /* 0x000fe400000006ff */
[----:B------:R-:W-:Y:S02]  /*11a0*/  SEL R6, RZ, 0x1, !P1 ;  /* 0x00000001ff067807 */ /* 0x000fe40004800000 */
[----:B------:R-:W-:-:S05]  /*11b0*/  SEL R5, RZ, 0x2, !P1 ;  /* 0x00000002ff057807 */ /* 0x000fca0004800000 */
[----:B------:R-:W-:-:S05]  /*11c0*/  IMAD.IADD R5, R6, 0x1, R5 ;  /* 0x0000000106057824 */ /* 0x000fca00078e0205 */
[----:B------:R-:W-:Y:S02]  /*11d0*/  PRMT R10, R5, 0x7610, R10 ;  /* 0x00007610050a7816 */ /* 0x000fe4000000000a */
.L_x_18:
[----:B------:R-:W-:Y:S05]  /*11e0*/  @!P0 BRA `(.L_x_19) ;  /* 0x0000000000b88947 */ /* 0x000fea0003800000 */
[----:B------:R-:W1:Y:S01]  /*11f0*/  LDC.64 R6, c[0x0][0xb18] ;  /* 0x0002c600ff067b82 */ /* 0x000e620000000a00 */
[----:B------:R-:W-:-:S07]  /*1200*/  ISETP.NE.AND P0, PT, R11, 0x1, PT ;  /* 0x000000010b00780c */ /* 0x000fce0003f05270 */
[----:B------:R-:W2:Y:S08]  /*1210*/  LDC R14, c[0x0][0xb0c] ;  /* 0x0002c300ff0e7b82 */ /* 0x000eb00000000800 */
[----:B------:R-:W3:Y:S08]  /*1220*/  LDC R16, c[0x0][0x370] ;  /* 0x0000dc00ff107b82 */ /* 0x000ef00000000800 */
[----:B------:R-:W4:Y:S01]  /*1230*/  LDC R13, c[0x0][0x374] ;  /* 0x0000dd00ff0d7b82 */ /* 0x000f220000000800 */
[----:B-1----:R-:W-:-:S07]  /*1240*/  ISETP.NE.AND P1, PT, R6, 0x1, PT ;  /* 0x000000010600780c */ /* 0x002fce0003f25270 */
[----:B------:R-:W3:Y:S01]  /*1250*/  LDC.64 R8, c[0x0][0xb10] ;  /* 0x0002c400ff087b82 */ /* 0x000ee20000000a00 */
[----:B--2---:R-:W-:-:S07]  /*1260*/  ISETP.NE.AND P2, PT, R14, 0x1, PT ;  /* 0x000000010e00780c */ /* 0x004fce0003f45270 */
[----:B------:R-:W1:Y:S08]  /*1270*/  LDC R12, c[0x0][0xb20] ;  /* 0x0002c800ff0c7b82 */ /* 0x000e700000000800 */
[----:B------:R-:W2:Y:S01]  /*1280*/  LDC.64 R4, c[0x0][0xb28] ;  /* 0x0002ca00ff047b82 */ /* 0x000ea20000000a00 */
[----:B----4-:R-:W-:-:S04]  /*1290*/  IMAD.HI.U32 R17, R13, R7, RZ ;  /* 0x000000070d117227 */ /* 0x010fc800078e00ff */
[----:B------:R-:W-:-:S04]  /*12a0*/  IMAD.HI.U32 R7, R15, R7, RZ ;  /* 0x000000070f077227 */ /* 0x000fc800078e00ff */
[----:B---3--:R-:W-:-:S05]  /*12b0*/  IMAD.HI.U32 R18, R16, R8, RZ ;  /* 0x0000000810127227 */ /* 0x008fca00078e00ff */
[-C--:B------:R-:W-:Y:S01]  /*12c0*/  @P2 SHF.R.U32.HI R16, RZ, R9.reuse, R18 ;  /* 0x00000009ff102219 */ /* 0x080fe20000011612 */
[----:B------:R-:W-:Y:S01]  /*12d0*/  IMAD.HI.U32 R18, R3, R8, RZ ;  /* 0x0000000803127227 */ /* 0x000fe200078e00ff */
[-C--:B-1----:R-:W-:Y:S02]  /*12e0*/  @P1 SHF.R.U32.HI R13, RZ, R12.reuse, R17 ;  /* 0x0000000cff0d1219 */ /* 0x082fe40000011611 */
[----:B------:R-:W-:Y:S02]  /*12f0*/  SHF.R.U32.HI R7, RZ, R12, R7 ;  /* 0x0000000cff077219 */ /* 0x000fe40000011607 */
[----:B------:R-:W-:Y:S02]  /*1300*/  SHF.R.U32.HI R18, RZ, R9, R18 ;  /* 0x00000009ff127219 */ /* 0x000fe40000011612 */
[----:B------:R-:W-:Y:S01]  /*1310*/  SEL R7, R15, R7, !P1 ;  /* 0x000000070f077207 */ /* 0x000fe20004800000 */
[----:B--2---:R-:W-:Y:S01]  /*1320*/  IMAD.HI.U32 R17, R13, R4, RZ ;  /* 0x000000040d117227 */ /* 0x004fe200078e00ff */
[----:B------:R-:W-:-:S03]  /*1330*/  SEL R18, R3, R18, !P2 ;  /* 0x0000001203127207 */ /* 0x000fc60005000000 */
[----:B------:R-:W-:Y:S01]  /*1340*/  IMAD.HI.U32 R8, R16, R4, RZ ;  /* 0x0000000410087227 */ /* 0x000fe200078e00ff */
[----:B------:R-:W-:-:S04]  /*1350*/  @P0 SHF.R.U32.HI R13, RZ, R5, R17 ;  /* 0x00000005ff0d0219 */ /* 0x000fc80000011611 */
[----:B------:R-:W-:Y:S01]  /*1360*/  @P0 SHF.R.U32.HI R16, RZ, R5, R8 ;  /* 0x00000005ff100219 */ /* 0x000fe20000011608 */
[----:B------:R-:W-:-:S04]  /*1370*/  IMAD R13, R13, R11, RZ ;  /* 0x0000000b0d0d7224 */ /* 0x000fc800078e02ff */
[----:B------:R-:W-:Y:S01]  /*1380*/  IMAD R8, R16, R11, RZ ;  /* 0x0000000b10087224 */ /* 0x000fe200078e02ff */
[----:B------:R-:W-:-:S04]  /*1390*/  ISETP.GE.AND P1, PT, R7, R13, PT ;  /* 0x0000000d0700720c */ /* 0x000fc80003f26270 */
[----:B------:R-:W-:Y:S01]  /*13a0*/  ISETP.GE.OR P1, PT, R18, R8, P1 ;  /* 0x000000081200720c */ /* 0x000fe20000f26670 */
[----:B------:R-:W-:-:S05]  /*13b0*/  IMAD.HI.U32 R8, R7, R4, RZ ;  /* 0x0000000407087227 */ /* 0x000fca00078e00ff */
[----:B------:R-:W-:-:S04]  /*13c0*/  SHF.R.U32.HI R8, RZ, R5, R8 ;  /* 0x00000005ff087219 */ /* 0x000fc80000011608 */
[----:B------:R-:W-:-:S03]  /*13d0*/  SEL R8, R7, R8, !P0 ;  /* 0x0000000807087207 */ /* 0x000fc60004000000 */
[----:B------:R-:W-:Y:S01]  /*13e0*/  @!P1 IMAD.HI.U32 R9, R18, R4, RZ ;  /* 0x0000000412099227 */ /* 0x000fe200078e00ff */
[----:B------:R-:W-:-:S04]  /*13f0*/  IADD3 R4, PT, PT, -R8, RZ, RZ ;  /* 0x000000ff08047210 */ /* 0x000fc80007ffe1ff */
[----:B------:R-:W-:Y:S01]  /*1400*/  @!P1 SHF.R.U32.HI R5, RZ, R5, R9 ;  /* 0x00000005ff059219 */ /* 0x000fe20000011609 */
[----:B------:R-:W-:Y:S01]  /*1410*/  IMAD R4, R11, R4, R7 ;  /* 0x000000040b047224 */ /* 0x000fe200078e0207 */
[----:B------:R-:W-:Y:S02]  /*1420*/  IADD3 R9, PT, PT, -R7, RZ, RZ ;  /* 0x000000ff07097210 */ /* 0x000fe40007ffe1ff */
[----:B------:R-:W-:-:S03]  /*1430*/  @!P1 SEL R5, R18, R5, !P0 ;  /* 0x0000000512059207 */ /* 0x000fc60004000000 */
[----:B------:R-:W-:Y:S02]  /*1440*/  IMAD R9, R6, R9, R15 ;  /* 0x0000000906097224 */ /* 0x000fe400078e020f */
[--C-:B------:R-:W-:Y:S02]  /*1450*/  @!P1 IMAD.IADD R8, R8, 0x1, -R5.reuse ;  /* 0x0000000108089824 */ /* 0x100fe400078e0a05 */
[----:B------:R-:W-:Y:S01]  /*1460*/  @!P1 IMAD R5, R4, R16, R5 ;  /* 0x0000001004059224 */ /* 0x000fe200078e0205 */
[----:B------:R-:W-:Y:S01]  /*1470*/  IADD3 R4, PT, PT, -R18, RZ, RZ ;  /* 0x000000ff12047210 */ /* 0x000fe20007ffe1ff */
[----:B------:R-:W-:Y:S02]  /*1480*/  @!P1 IMAD R7, R8, R11, R18 ;  /* 0x0000000b08079224 */ /* 0x000fe400078e0212 */
[----:B------:R-:W-:Y:S02]  /*1490*/  @!P1 IMAD.MOV.U32 R18, RZ, RZ, R5 ;  /* 0x000000ffff129224 */ /* 0x000fe400078e0005 */
[----:B------:R-:W-:-:S02]  /*14a0*/  IMAD R4, R14, R4, R3 ;  /* 0x000000040e047224 */ /* 0x000fc400078e0203 */
[----:B------:R-:W-:Y:S02]  /*14b0*/  IMAD R15, R7, R6, R9 ;  /* 0x00000006070f7224 */ /* 0x000fe400078e0209 */
[----:B------:R-:W-:Y:S02]  /*14c0*/  IMAD R14, R18, R14, R4 ;  /* 0x0000000e120e7224 */ /* 0x000fe400078e0204 */
.L_x_19:
[----:B------:R-:W-:Y:S05]  /*14d0*/  BRA.U UP2, `(.L_x_20) ;  /* 0x0000000102407547 */ /* 0x000fea000b800000 */
[----:B------:R-:W1:Y:S08]  /*14e0*/  LDC.64 R6, c[0x0][0xb10] ;  /* 0x0002c400ff067b82 */ /* 0x000e700000000a00 */
[----:B------:R-:W2:Y:S08]  /*14f0*/  LDC.64 R4, c[0x0][0xb18] ;  /* 0x0002c600ff047b82 */ /* 0x000eb00000000a00 */
[----:B------:R-:W3:Y:S08]  /*1500*/  LDC R8, c[0x0][0xb20] ;  /* 0x0002c800ff087b82 */ /* 0x000ef00000000800 */
[----:B------:R-:W4:Y:S01]  /*1510*/  LDC R9, c[0x0][0xb0c] ;  /* 0x0002c300ff097b82 */ /* 0x000f220000000800 */
[----:B-1----:R-:W-:-:S05]  /*1520*/  IMAD.HI.U32 R6, R14, R6, RZ ;  /* 0x000000060e067227 */ /* 0x002fca00078e00ff */
[----:B------:R-:W-:Y:S01]  /*1530*/  SHF.R.U32.HI R6, RZ, R7, R6 ;  /* 0x00000007ff067219 */ /* 0x000fe20000011606 */
[----:B--2---:R-:W-:Y:S01]  /*1540*/  IMAD.HI.U32 R5, R15, R5, RZ ;  /* 0x000000050f057227 */ /* 0x004fe200078e00ff */
[----:B------:R-:W-:-:S04]  /*1550*/  ISETP.NE.AND P0, PT, R4, 0x1, PT ;  /* 0x000000010400780c */ /* 0x000fc80003f05270 */
[----:B---3--:R-:W-:-:S04]  /*1560*/  SHF.R.U32.HI R5, RZ, R8, R5 ;  /* 0x00000008ff057219 */ /* 0x008fc80000011605 */
[----:B------:R-:W-:Y:S02]  /*1570*/  SEL R5, R15, R5, !P0 ;  /* 0x000000050f057207 */ /* 0x000fe40004000000 */
[----:B----4-:R-:W-:-:S04]  /*1580*/  ISETP.NE.AND P1, PT, R9, 0x1, PT ;  /* 0x000000010900780c */ /* 0x010fc80003f25270 */
[----:B------:R-:W-:-:S05]  /*1590*/  SEL R7, R14, R6, !P1 ;  /* 0x000000060e077207 */ /* 0x000fca0004800000 */
[----:B------:R-:W-:Y:S02]  /*15a0*/  IMAD.IADD R6, R5, 0x1, -R7 ;  /* 0x0000000105067824 */ /* 0x000fe400078e0a07 */
[----:B------:R-:W-:Y:S02]  /*15b0*/  IMAD.IADD R5, R7, 0x1, -R5 ;  /* 0x0000000107057824 */ /* 0x000fe400078e0a05 */
[----:B------:R-:W-:Y:S02]  /*15c0*/  IMAD R14, R6, R9, R14 ;  /* 0x00000009060e7224 */ /* 0x000fe400078e020e */
[----:B------:R-:W-:Y:S02]  /*15d0*/  IMAD R15, R5, R4, R15 ;  /* 0x00000004050f7224 */ /* 0x000fe400078e020f */
.L_x_20:
[----:B------:R-:W-:Y:S05]  /*15e0*/  BRA.U !UP0, `(.L_x_21) ;  /* 0x00000001080c7547 */ /* 0x000fea000b800000 */
[----:B------:R-:W-:Y:S01]  /*15f0*/  UCGABAR_WAIT ;  /* 0x0000000000007dc7 */ /* 0x000fe20008000000 */
[----:B------:R-:W-:Y:S01]  /*1600*/  CCTL.IVALL ;  /* 0x00000000ff00798f */ /* 0x000fe20002000000 */
[----:B------:R-:W-:Y:S05]  /*1610*/  BRA `(.L_x_22) ;  /* 0x0000000000047947 */ /* 0x000fea0003800000 */
.L_x_21:
[----:B------:R-:W-:Y:S06]  /*1620*/  BAR.SYNC.DEFER_BLOCKING 0x0 ;  /* 0x0000000000007b1d */ /* 0x000fec0000010000 */
.L_x_22:
[----:B------:R-:W-:Y:S05]  /*1630*/  BRA.U UP1, `(.L_x_23) ;  /* 0x00000015018c7547 */ /* 0x000fea000b800000 */
[----:B------:R-:W1:Y:S01]  /*1640*/  LDCU UR15, c[0x0][0x38c] ;  /* 0x00007180ff0f77ac */ /* 0x000e620008000800 */
[----:B------:R-:W2:Y:S01]  /*1650*/  LDC R8, c[0x0][0x370] ;  /* 0x0000dc00ff087b82 */ /* 0x000ea20000000800 */
[C---:B------:R-:W-:Y:S01]  /*1660*/  IMAD.SHL.U32 R19, R3.reuse, 0x20, RZ ;  /* 0x0000002003137824 */ /* 0x040fe200078e00ff */
[----:B------:R-:W-:Y:S01]  /*1670*/  PLOP3.LUT P1, PT, PT, PT, UP5, 0x80, 0x8 ;  /* 0x000000000008781c */ /* 0x000fe20003f2f058 */
[----:B------:R-:W-:Y:S01]  /*1680*/  UISETP.NE.AND UP1, UPT, UR10, URZ, UPT ;  /* 0x000000ff0a00728c */ /* 0x000fe2000bf25270 */
[----:B------:R-:W-:Y:S01]  /*1690*/  ISETP.NE.AND P4, PT, R2, RZ, P5 ;  /* 0x000000ff0200720c */ /* 0x000fe20002f85270 */
[----:B------:R-:W-:Y:S01]  /*16a0*/  IMAD.SHL.U32 R18, R3, 0x80, RZ ;  /* 0x0000008003127824 */ /* 0x000fe200078e00ff */
[----:B------:R-:W-:Y:S01]  /*16b0*/  PLOP3.LUT P1, PT, P1, PT, PT, 0x8, 0x80 ;  /* 0x000000000080781c */ /* 0x000fe20000f2e170 */
[----:B------:R-:W-:Y:S01]  /*16c0*/  IMAD.MOV.U32 R17, RZ, RZ, 0x1 ;  /* 0x00000001ff117424 */ /* 0x000fe200078e00ff */
[----:B------:R-:W3:Y:S01]  /*16d0*/  LDC R0, c[0x0][0x374] ;  /* 0x0000dd00ff007b82 */ /* 0x000ee20000000800 */
[----:B------:R-:W-:Y:S01]  /*16e0*/  IMAD.MOV.U32 R16, RZ, RZ, RZ ;  /* 0x000000ffff107224 */ /* 0x000fe200078e00ff */
[----:B------:R-:W-:Y:S01]  /*16f0*/  CS2R R12, SRZ ;  /* 0x00000000000c7805 */ /* 0x000fe2000001ff00 */
[----:B------:R-:W-:Y:S01]  /*1700*/  IMAD.MOV.U32 R11, RZ, RZ, 0x1 ;  /* 0x00000001ff0b7424 */ /* 0x000fe200078e00ff */
[----:B------:R-:W-:Y:S01]  /*1710*/  LOP3.LUT R19, R19, 0x20, RZ, 0xc0, !PT ;  /* 0x0000002013137812 */ /* 0x000fe200078ec0ff */
[----:B------:R-:W4:Y:S01]  /*1720*/  LDCU.64 UR24, c[0x0][0x348] ;  /* 0x00006900ff1877ac */ /* 0x000f220008000a00 */
[----:B-1----:R-:W-:-:S02]  /*1730*/  UIADD3 UR4, UPT, UPT, UR15, 0x3f, URZ ;  /* 0x0000003f0f047890 */ /* 0x002fc4000fffe0ff */
[----:B------:R-:W-:Y:S02]  /*1740*/  USEL UR7, UR7, 0x2, UP1 ;  /* 0x0000000207077887 */ /* 0x000fe40008800000 */
[----:B------:R-:W-:Y:S01]  /*1750*/  USHF.R.S32.HI UR22, URZ, 0x1f, UR4 ;  /* 0x0000001fff167899 */ /* 0x000fe20008011404 */
[----:B------:R-:W-:-:S03]  /*1760*/  UMOV UR13, URZ ;  /* 0x000000ff000d7c82 */ /* 0x000fc60008000000 */
[----:B------:R-:W-:Y:S02]  /*1770*/  ULEA.HI UR22, UR22, UR4, URZ, 0x6 ;  /* 0x0000000416167291 */ /* 0x000fe4000f8f30ff */
[----:B------:R-:W-:Y:S02]  /*1780*/  UIADD3 UR4, UPT, UPT, UR15, -0x1, URZ ;  /* 0xffffffff0f047890 */ /* 0x000fe4000fffe0ff */
[----:B------:R-:W-:Y:S02]  /*1790*/  USHF.R.S32.HI UR22, URZ, 0x6, UR22 ;  /* 0x00000006ff167899 */ /* 0x000fe40008011416 */
[----:B------:R-:W-:Y:S02]  /*17a0*/  UISETP.GE.U32.AND UP2, UPT, UR4, -0x7f, UPT ;  /* 0xffffff810400788c */ /* 0x000fe4000bf46070 */
[----:B------:R-:W-:Y:S02]  /*17b0*/  UISETP.LT.U32.AND UP0, UPT, UR22, 0xa, UPT ;  /* 0x0000000a1600788c */ /* 0x000fe4000bf01070 */
[----:B------:R-:W-:-:S02]  /*17c0*/  UIADD3 UR15, UPT, UPT, UR15, 0x7e, URZ ;  /* 0x0000007e0f0f7890 */ /* 0x000fc4000fffe0ff */
[----:B------:R-:W-:-:S04]  /*17d0*/  USEL UR21, UR22, 0xa, UP0 ;  /* 0x0000000a16157887 */ /* 0x000fc80008000000 */
[----:B------:R-:W-:Y:S02]  /*17e0*/  UIADD3 UR6, UPT, UPT, UR21, -0x1, URZ ;  /* 0xffffffff15067890 */ /* 0x000fe4000fffe0ff */
[----:B------:R-:W-:Y:S02]  /*17f0*/  @UP2 UIADD3 UR6, UPT, UPT, UR21, URZ, URZ ;  /* 0x000000ff15062290 */ /* 0x000fe4000fffe0ff */
[----:B------:R-:W-:Y:S02]  /*1800*/  UIADD3 UR14, UPT, UPT, UR22, -UR21, URZ ;  /* 0x80000015160e7290 */ /* 0x000fe4000fffe0ff */
[----:B------:R-:W-:Y:S02]  /*1810*/  UIADD3 UR5, UPT, UPT, UR6, 0x1, URZ ;  /* 0x0000000106057890 */ /* 0x000fe4000fffe0ff */
[----:B--2-4-:R-:W-:-:S12]  /*1820*/  UIADD3 UR6, UPT, UPT, -UR6, URZ, URZ ;  /* 0x000000ff06067290 */ /* 0x014fd8000fffe1ff */
.L_x_43:
[----:B------:R-:W-:Y:S01]  /*1830*/  UISETP.NE.AND UP0, UPT, UR37, URZ, UPT ;  /* 0x000000ff2500728c */ /* 0x000fe2000bf05270 */
[----:B------:R-:W1:Y:S08]  /*1840*/  S2UR UR37, SR_CgaCtaId ;  /* 0x00000000002579c3 */ /* 0x000e700000008800 */
[----:B------:R-:W-:Y:S05]  /*1850*/  BRA.U UP0, `(.L_x_24) ;  /* 0x0000000100347547 */ /* 0x000fea000b800000 */
[----:B------:R-:W2:Y:S01]  /*1860*/  S2R R2, SR_CgaCtaId ;  /* 0x0000000000027919 */ /* 0x000ea20000008800 */
[----:B------:R-:W-:-:S04]  /*1870*/  MOV R3, 0x400 ;  /* 0x0000040000037802 */ /* 0x000fc80000000f00 */
[----:B--2---:R-:W-:Y:S02]  /*1880*/  LEA R2, R2, R3, 0x18 ;  /* 0x0000000302027211 */ /* 0x004fe400078ec0ff */
[----:B------:R-:W-:-:S03]  /*1890*/  SHF.L.U32 R3, R11, 0x1f, RZ ;  /* 0x0000001f0b037819 */ /* 0x000fc600000006ff */
[----:B------:R-:W-:-:S04]  /*18a0*/  IMAD R2, R12, 0x8, R2 ;  /* 0x000000080c027824 */ /* 0x000fc800078e0202 */
[----:B------:R-:W2:Y:S02]  /*18b0*/  SYNCS.PHASECHK.TRANS64.TRYWAIT P0, [R2+URZ+0x150], R3 ;  /* 0x00015003020075a7 */ /* 0x000ea400080011ff */
[----:B--2---:R-:W-:Y:S05]  /*18c0*/  @!P0 BRA `(.L_x_25) ;  /* 0x00000068004c8947 */ /* 0x004fea0003800000 */
.L_x_141:
[----:B------:R-:W-:Y:S01]  /*18d0*/  VIADD R12, R12, 0x1 ;  /* 0x000000010c0c7836 */ /* 0x000fe20000000000 */
[----:B------:R2:W-:Y:S04]  /*18e0*/  SYNCS.ARRIVE.TRANS64.A1T0 RZ, [R2+URZ+0x140], RZ ;  /* 0x000140ff02ff79a7 */ /* 0x0005e800081000ff */
[----:B------:R-:W-:-:S04]  /*18f0*/  ISETP.NE.AND P0, PT, R12, 0x2, PT ;  /* 0x000000020c00780c */ /* 0x000fc80003f05270 */
[----:B------:R-:W-:Y:S02]  /*1900*/  SEL R12, R12, RZ, P0 ;  /* 0x000000ff0c0c7207 */ /* 0x000fe40000000000 */
[----:B--2---:R-:W-:-:S04]  /*1910*/  SEL R2, RZ, 0x1, P0 ;  /* 0x00000001ff027807 */ /* 0x004fc80000000000 */
[----:B------:R-:W-:-:S07]  /*1920*/  LOP3.LUT R11, R11, R2, RZ, 0x3c, !PT ;  /* 0x000000020b0b7212 */ /* 0x000fce00078e3cff */
.L_x_24:
[----:B------:R-:W-:Y:S01]  /*1930*/  UMOV UR4, 0x400 ;  /* 0x0000040000047882 */ /* 0x000fe20000000000 */
[----:B------:R-:W-:Y:S01]  /*1940*/  SHF.L.U32 R2, R17, 0x1f, RZ ;  /* 0x0000001f11027819 */ /* 0x000fe200000006ff */
[----:B-1----:R-:W-:Y:S01]  /*1950*/  ULEA UR4, UR37, UR4, 0x18 ;  /* 0x0000000425047291 */ /* 0x002fe2000f8ec0ff */
[----:B------:R-:W-:Y:S01]  /*1960*/  R2UR UR35, R18 ;  /* 0x00000000122372ca */ /* 0x000fe200000e0000 */
[----:B------:R-:W-:Y:S01]  /*1970*/  UISETP.GE.U32.AND UP0, UPT, UR15, 0x7f, UPT ;  /* 0x0000007f0f00788c */ /* 0x000fe2000bf06070 */
[----:B------:R-:W-:Y:S01]  /*1980*/  R2UR UR11, R19 ;  /* 0x00000000130b72ca */ /* 0x000fe200000e0000 */
[----:B------:R-:W-:Y:S01]  /*1990*/  ULEA UR8, UR13, UR4, 0x3 ;  /* 0x000000040d087291 */ /* 0x000fe2000f8e18ff */
[----:B------:R-:W-:-:S08]  /*19a0*/  UMOV UR23, URZ ;  /* 0x000000ff00177c82 */ /* 0x000fd00008000000 */
[----:B------:R1:W2:Y:S01]  /*19b0*/  SYNCS.PHASECHK.TRANS64.TRYWAIT P0, [UR8+0x50], R2 ;  /* 0x00005002ff0075a7 */ /* 0x0002a20008001108 */
[----:B------:R-:W-:-:S13]  /*19c0*/  R2UR UR8, R15 ;  /* 0x000000000f0872ca */ /* 0x000fda00000e0000 */
[----:B------:R-:W-:Y:S01]  /*19d0*/  ULEA UR11, UR8, UR11, 0x6 ;  /* 0x0000000b080b7291 */ /* 0x000fe2000f8e30ff */
[----:B-1----:R-:W-:-:S05]  /*19e0*/  LEA.HI R2, R14, R14, RZ, 0x1 ;  /* 0x0000000e0e027211 */ /* 0x002fca00078f08ff */
[----:B------:R-:W-:-:S05]  /*19f0*/  IMAD.SHL.U32 R2, R2, 0x80, RZ ;  /* 0x0000008002027824 */ /* 0x000fca00078e00ff */
[----:B------:R-:W-:-:S04]  /*1a00*/  LOP3.LUT R2, R2, 0xffffff00, RZ, 0xc0, !PT ;  /* 0xffffff0002027812 */ /* 0x000fc800078ec0ff */
[----:B------:R-:W-:-:S13]  /*1a10*/  R2UR UR9, R2 ;  /* 0x00000000020972ca */ /* 0x000fda00000e0000 */
[----:B------:R-:W-:Y:S01]  /*1a20*/  ULOP3.LUT UR35, UR9, 0x80, UR35, 0xf8, !UPT ;  /* 0x0000008009237892 */ /* 0x000fe2000f8ef823 */
[----:B------:R-:W-:Y:S11]  /*1a30*/  BRA.U !UP0, `(.L_x_26) ;  /* 0x0000000108c07547 */ /* 0x000ff6000b800000 */
[----:B------:R-:W-:Y:S01]  /*1a40*/  UMOV UR16, UR6 ;  /* 0x0000000600107c82 */ /* 0x000fe20008000000 */
[----:B------:R-:W-:Y:S01]  /*1a50*/  UMOV UR17, UR13 ;  /* 0x0000000d00117c82 */ /* 0x000fe20008000000 */
[----:B------:R-:W-:-:S05]  /*1a60*/  UMOV UR34, URZ ;  /* 0x000000ff00227c82 */ /* 0x000fca0008000000 */
.L_x_32:
[----:B------:R-:W-:Y:S01]  /*1a70*/  ULEA UR33, UR17, UR4, 0x3 ;  /* 0x0000000411217291 */ /* 0x000fe2000f8e18ff */
[----:B------:R-:W-:Y:S01]  /*1a80*/  @P5 MOV R3, 0xa000 ;  /* 0x0000a00000035802 */ /* 0x000fe20000000f00 */
[----:B-12-4-:R-:W-:Y:S10]  /*1a90*/  @P0 BRA `(.L_x_27) ;  /* 0x00000000000c0947 */ /* 0x016ff40003800000 */
[----:B------:R-:W-:-:S04]  /*1aa0*/  SHF.L.U32 R4, R17, 0x1f, RZ ;  /* 0x0000001f11047819 */ /* 0x000fc800000006ff */
[----:B------:R-:W1:Y:S02]  /*1ab0*/  SYNCS.PHASECHK.TRANS64.TRYWAIT P0, [UR33+0x50], R4 ;  /* 0x00005004ff0075a7 */ /* 0x000e640008001121 */
[----:B-1----:R-:W-:Y:S05]  /*1ac0*/  @!P0 BRA `(.L_x_28) ;  /* 0x0000006400e08947 */ /* 0x002fea0003800000 */
.L_x_27:
[----:B------:R2:W-:Y:S01]  /*1ad0*/  @P5 SYNCS.ARRIVE.TRANS64 RZ, [UR33], R3 ;  /* 0x00000003ffff59a7 */ /* 0x0005e20008000021 */
[----:B------:R-:W-:Y:S02]  /*1ae0*/  ULOP3.LUT UR8, UR7, 0x2, URZ, 0xfc, !UPT ;  /* 0x0000000207087892 */ /* 0x000fe4000f8efcff */
[----:B------:R-:W-:Y:S02]  /*1af0*/  UIADD3 UR16, UPT, UPT, UR16, 0x1, URZ ;  /* 0x0000000110107890 */ /* 0x000fe4000fffe0ff */
[----:B------:R-:W-:Y:S02]  /*1b00*/  UISETP.NE.AND UP0, UPT, UR8, 0x2, UPT ;  /* 0x000000020800788c */ /* 0x000fe4000bf05270 */
[----:B------:R-:W-:-:S07]  /*1b10*/  UISETP.NE.AND UP2, UPT, UR16, 0x1, UPT ;  /* 0x000000011000788c */ /* 0x000fce000bf45270 */
[----:B------:R-:W-:Y:S05]  /*1b20*/  BRA.U UP0, `(.L_x_29) ;  /* 0x0000000100047547 */ /* 0x000fea000b800000 */
[----:B------:R-:W-:Y:S05]  /*1b30*/  BPT.TRAP 0x1 ;  /* 0x000000040000795c */ /* 0x000fea0000300000 */
.L_x_29:
[----:B------:R-:W-:Y:S04]  /*1b40*/  BSSY.RECONVERGENT B0, `(.L_x_30) ;  /* 0x0000003000007945 */ /* 0x000fe80003800200 */
[----:B------:R-:W-:Y:S05]  /*1b50*/  @!P4 BRA `(.L_x_31) ;  /* 0x000000000004c947 */ /* 0x000fea0003800000 */
[----:B------:R-:W-:Y:S05]  /*1b60*/  BPT.TRAP 0x1 ;  /* 0x000000040000795c */ /* 0x000fea0000300000 */
.L_x_31:
[----:B------:R-:W-:Y:S05]  /*1b70*/  BSYNC.RECONVERGENT B0 ;  /* 0x0000000000007941 */ /* 0x000fea0003800200 */
.L_x_30:
[----:B------:R-:W-:Y:S02]  /*1b80*/  UIADD3 UR13, UPT, UPT, UR17, 0x1, URZ ;  /* 0x00000001110d7890 */ /* 0x000fe4000fffe0ff */
[----:B------:R-:W-:Y:S02]  /*1b90*/  ULEA UR32, UR17, UR4, 0xe ;  /* 0x0000000411207291 */ /* 0x000fe4000f8e70ff */
[----:B------:R-:W-:Y:S02]  /*1ba0*/  UISETP.NE.AND UP0, UPT, UR13, 0xa, UPT ;  /* 0x0000000a0d00788c */ /* 0x000fe4000bf05270 */
[----:B------:R-:W-:Y:S02]  /*1bb0*/  UIADD3 UR28, UP1, UPT, UR24, 0x80, URZ ;  /* 0x00000080181c7890 */ /* 0x000fe4000ff3e0ff */
[----:B------:R-:W-:Y:S02]  /*1bc0*/  USEL UR9, URZ, 0x1, UP0 ;  /* 0x00000001ff097887 */ /* 0x000fe40008000000 */
[----:B------:R-:W-:-:S02]  /*1bd0*/  USEL UR13, UR13, URZ, UP0 ;  /* 0x000000ff0d0d7287 */ /* 0x000fc40008000000 */
[----:B------:R-:W-:Y:S02]  /*1be0*/  UIADD3 UR26, UP0, UPT, UR24, 0x180, URZ ;  /* 0x00000180181a7890 */ /* 0x000fe4000ff1e0ff */
[----:B------:R-:W-:Y:S01]  /*1bf0*/  ULEA UR8, UR13, UR4, 0x3 ;  /* 0x000000040d087291 */ /* 0x000fe2000f8e18ff */
[----:B------:R-:W-:Y:S01]  /*1c00*/  LOP3.LUT R17, R17, UR9, RZ, 0x3c, !PT ;  /* 0x0000000911117c12 */ /* 0x000fe2000f8e3cff */
[----:B------:R-:W-:Y:S02]  /*1c10*/  ULOP3.LUT UR33, UR33, 0xfefffff8, URZ, 0xc0, !UPT ;  /* 0xfefffff821217892 */ /* 0x000fe4000f8ec0ff */
[----:B------:R-:W-:Y:S01]  /*1c20*/  UIADD3.X UR29, UPT, UPT, URZ, UR25, URZ, UP1, !UPT ;  /* 0x00000019ff1d7290 */ /* 0x000fe20008ffe4ff */
[----:B-1----:R-:W-:Y:S01]  /*1c30*/  SHF.L.U32 R2, R17, 0x1f, RZ ;  /* 0x0000001f11027819 */ /* 0x002fe200000006ff */
[----:B------:R-:W-:Y:S02]  /*1c40*/  UIADD3 UR32, UPT, UPT, UR32, 0x6400, URZ ;  /* 0x0000640020207890 */ /* 0x000fe4000fffe0ff */
[----:B------:R-:W-:Y:S01]  /*1c50*/  UIADD3.X UR27, UPT, UPT, URZ, UR25, URZ, UP0, !UPT ;  /* 0x00000019ff1b7290 */ /* 0x000fe200087fe4ff */
[----:B------:R1:W4:Y:S01]  /*1c60*/  SYNCS.PHASECHK.TRANS64.TRYWAIT P0, [UR8+0x50], R2 ;  /* 0x00005002ff0075a7 */ /* 0x0003220008001108 */
[----:B------:R-:W-:Y:S01]  /*1c70*/  ULEA UR8, UR17, UR4, 0xc ;  /* 0x0000000411087291 */ /* 0x000fe2000f8e60ff */
[----:B------:R-:W-:Y:S01]  /*1c80*/  UMOV UR18, 0x0 ;  /* 0x0000000000127882 */ /* 0x000fe20000000000 */
[----:B------:R-:W-:-:S02]  /*1c90*/  UMOV UR19, 0x10000000 ;  /* 0x1000000000137882 */ /* 0x000fc40000000000 */
[----:B------:R-:W-:Y:S01]  /*1ca0*/  UIADD3 UR8, UPT, UPT, UR8, 0x2e400, URZ ;  /* 0x0002e40008087890 */ /* 0x000fe2000fffe0ff */
[----:B------:R2:W-:Y:S01]  /*1cb0*/  UTMALDG.3D.2CTA [UR32], [UR28], desc[UR18] ;  /* 0x000012201c0075b4 */ /* 0x0005e20008211000 */
[----:B------:R-:W-:Y:S01]  /*1cc0*/  UMOV UR10, UR34 ;  /* 0x00000022000a7c82 */ /* 0x000fe20008000000 */
[----:B------:R-:W-:Y:S01]  /*1cd0*/  UMOV UR12, UR36 ;  /* 0x00000024000c7c82 */ /* 0x000fe20008000000 */
[----:B------:R-:W-:Y:S01]  /*1ce0*/  UMOV UR9, UR33 ;  /* 0x0000002100097c82 */ /* 0x000fe20008000000 */
[----:B------:R-:W-:Y:S01]  /*1cf0*/  UMOV UR23, UR5 ;  /* 0x0000000500177c82 */ /* 0x000fe20008000000 */
[----:B------:R-:W-:-:S03]  /*1d00*/  UMOV UR17, UR13 ;  /* 0x0000000d00117c82 */ /* 0x000fc60008000000 */
[----:B------:R1:W-:Y:S01]  /*1d10*/  UTMALDG.3D.2CTA [UR8], [UR26], desc[UR18] ;  /* 0x000012081a0075b4 */ /* 0x0003e20008211000 */
[----:B--2---:R-:W-:Y:S01]  /*1d20*/  UIADD3 UR34, UPT, UPT, UR34, 0x40, URZ ;  /* 0x0000004022227890 */ /* 0x004fe2000fffe0ff */
[----:B------:R-:W-:Y:S11]  /*1d30*/  BRA.U UP2, `(.L_x_32) ;  /* 0xfffffffd024c7547 */ /* 0x000ff6000b83ffff */
.L_x_26:
[----:B-1----:R-:W-:Y:S01]  /*1d40*/  ULEA UR8, UR13, UR4, 0x3 ;  /* 0x000000040d087291 */ /* 0x002fe2000f8e18ff */
[----:B------:R-:W-:Y:S01]  /*1d50*/  SHF.L.U32 R2, R17, 0x1f, RZ ;  /* 0x0000001f11027819 */ /* 0x000fe200000006ff */
[----:B------:R-:W-:Y:S01]  /*1d60*/  @!P1 SYNCS.ARRIVE.TRANS64.A1T0 RZ, [UR4+0xd8], RZ ;  /* 0x0000d8ffffff99a7 */ /* 0x000fe20008100004 */
[----:B------:R-:W-:-:S06]  /*1d70*/  UISETP.GT.AND UP0, UPT, UR22, UR21, UPT ;  /* 0x000000151600728c */ /* 0x000fcc000bf04270 */
[----:B--2-4-:R1:W2:Y:S03]  /*1d80*/  SYNCS.PHASECHK.TRANS64.TRYWAIT P0, [UR8+0x50], R2 ;  /* 0x00005002ff0075a7 */ /* 0x0142a60008001108 */
[----:B------:R-:W-:Y:S05]  /*1d90*/  BRA.U !UP0, `(.L_x_33) ;  /* 0x0000000108c07547 */ /* 0x000fea000b800000 */
[----:B------:R-:W-:Y:S01]  /*1da0*/  UIADD3 UR26, UPT, UPT, UR14, UR23, URZ ;  /* 0x000000170e1a7290 */ /* 0x000fe2000fffe0ff */
[----:B------:R-:W-:-:S11]  /*1db0*/  UMOV UR27, UR13 ;  /* 0x0000000d001b7c82 */ /* 0x000fd60008000000 */
.L_x_39:
[----:B------:R-:W-:Y:S01]  /*1dc0*/  ULEA UR17, UR27, UR4, 0x3 ;  /* 0x000000041b117291 */ /* 0x000fe2000f8e18ff */
[----:B--2---:R-:W-:Y:S01]  /*1dd0*/  @P5 MOV R3, 0xa000 ;  /* 0x0000a00000035802 */ /* 0x004fe20000000f00 */
[----:B-12---:R-:W-:Y:S10]  /*1de0*/  @P0 BRA `(.L_x_34) ;  /* 0x00000000000c0947 */ /* 0x006ff40003800000 */
[----:B------:R-:W-:-:S04]  /*1df0*/  SHF.L.U32 R4, R17, 0x1f, RZ ;  /* 0x0000001f11047819 */ /* 0x000fc800000006ff */
[----:B------:R-:W2:Y:S02]  /*1e00*/  SYNCS.PHASECHK.TRANS64.TRYWAIT P0, [UR17+0x50], R4 ;  /* 0x00005004ff0075a7 */ /* 0x000ea40008001111 */
[----:B--2---:R-:W-:Y:S05]  /*1e10*/  @!P0 BRA `(.L_x_35) ;  /* 0x0000006400248947 */ /* 0x004fea0003800000 */
.L_x_34:
[----:B------:R2:W-:Y:S01]  /*1e20*/  @P5 SYNCS.ARRIVE.TRANS64 RZ, [UR17], R3 ;  /* 0x00000003ffff59a7 */ /* 0x0005e20008000011 */
[----:B------:R-:W-:-:S04]  /*1e30*/  ULOP3.LUT UR8, UR7, 0x2, URZ, 0xfc, !UPT ;  /* 0x0000000207087892 */ /* 0x000fc8000f8efcff */
[----:B------:R-:W-:-:S09]  /*1e40*/  UISETP.NE.AND UP0, UPT, UR8, 0x2, UPT ;  /* 0x000000020800788c */ /* 0x000fd2000bf05270 */
[----:B------:R-:W-:Y:S05]  /*1e50*/  BRA.U UP0, `(.L_x_36) ;  /* 0x0000000100047547 */ /* 0x000fea000b800000 */
[----:B------:R-:W-:Y:S05]  /*1e60*/  BPT.TRAP 0x1 ;  /* 0x000000040000795c */ /* 0x000fea0000300000 */
.L_x_36:
[----:B------:R-:W-:Y:S04]  /*1e70*/  BSSY.RECONVERGENT B0, `(.L_x_37) ;  /* 0x0000003000007945 */ /* 0x000fe80003800200 */
[----:B------:R-:W-:Y:S05]  /*1e80*/  @!P4 BRA `(.L_x_38) ;  /* 0x000000000004c947 */ /* 0x000fea0003800000 */
[----:B------:R-:W-:Y:S05]  /*1e90*/  BPT.TRAP 0x1 ;  /* 0x000000040000795c */ /* 0x000fea0000300000 */
.L_x_38:
[----:B------:R-:W-:Y:S05]  /*1ea0*/  BSYNC.RECONVERGENT B0 ;  /* 0x0000000000007941 */ /* 0x000fea0003800200 */
.L_x_37:
        /* <DEDUP_REMOVED lines=9> */
[----:B------:R-:W-:Y:S02]  /*1f40*/  USHF.L.U32 UR18, UR23, 0x6, URZ ;  /* 0x0000000617127899 */ /* 0x000fe400080006ff */
[----:B------:R-:W-:Y:S01]  /*1f50*/  ULOP3.LUT UR17, UR17, 0xfefffff8, URZ, 0xc0, !UPT ;  /* 0xfefffff811117892 */ /* 0x000fe2000f8ec0ff */
[----:B-1----:R-:W-:Y:S01]  /*1f60*/  SHF.L.U32 R2, R17, 0x1f, RZ ;  /* 0x0000001f11027819 */ /* 0x002fe200000006ff */
[----:B------:R-:W-:Y:S02]  /*1f70*/  UIADD3 UR16, UPT, UPT, UR16, 0x6400, URZ ;  /* 0x0000640010107890 */ /* 0x000fe4000fffe0ff */
[----:B------:R-:W-:Y:S01]  /*1f80*/  UIADD3.X UR33, UPT, UPT, URZ, UR25, URZ, UP1, !UPT ;  /* 0x00000019ff217290 */ /* 0x000fe20008ffe4ff */
[----:B------:R4:W1:Y:S01]  /*1f90*/  SYNCS.PHASECHK.TRANS64.TRYWAIT P0, [UR8+0x50], R2 ;  /* 0x00005002ff0075a7 */ /* 0x0008620008001108 */
[----:B------:R-:W-:-:S02]  /*1fa0*/  ULEA UR8, UR27, UR4, 0xc ;  /* 0x000000041b087291 */ /* 0x000fc4000f8e60ff */
[----:B------:R-:W-:Y:S02]  /*1fb0*/  UIADD3.X UR31, UPT, UPT, URZ, UR25, URZ, UP0, !UPT ;  /* 0x00000019ff1f7290 */ /* 0x000fe400087fe4ff */
[----:B------:R-:W-:Y:S01]  /*1fc0*/  UIADD3 UR8, UPT, UPT, UR8, 0x2e400, URZ ;  /* 0x0002e40008087890 */ /* 0x000fe2000fffe0ff */
[----:B------:R-:W-:Y:S01]  /*1fd0*/  UMOV UR28, 0x0 ;  /* 0x00000000001c7882 */ /* 0x000fe20000000000 */
[----:B------:R-:W-:Y:S01]  /*1fe0*/  UMOV UR29, 0x10000000 ;  /* 0x10000000001d7882 */ /* 0x000fe20000000000 */
[----:B------:R-:W-:Y:S01]  /*1ff0*/  UMOV UR19, UR35 ;  /* 0x0000002300137c82 */ /* 0x000fe20008000000 */
[----:B------:R-:W-:Y:S01]  /*2000*/  UMOV UR20, UR36 ;  /* 0x0000002400147c82 */ /* 0x000fe20008000000 */
[----:B------:R-:W-:Y:S01]  /*2010*/  UMOV UR12, UR36 ;  /* 0x00000024000c7c82 */ /* 0x000fe20008000000 */
[----:B------:R-:W-:Y:S01]  /*2020*/  UMOV UR9, UR17 ;  /* 0x0000001100097c82 */ /* 0x000fe20008000000 */
[----:B------:R-:W-:Y:S01]  /*2030*/  UMOV UR10, UR18 ;  /* 0x00000012000a7c82 */ /* 0x000fe20008000000 */
[----:B------:R4:W-:Y:S01]  /*2040*/  UTMALDG.3D.2CTA [UR16], [UR32], desc[UR28] ;  /* 0x00001c10200075b4 */ /* 0x0009e20008211000 */
[----:B------:R-:W-:Y:S01]  /*2050*/  UIADD3 UR23, UPT, UPT, UR23, 0x1, URZ ;  /* 0x0000000117177890 */ /* 0x000fe2000fffe0ff */
[----:B------:R-:W-:-:S03]  /*2060*/  UMOV UR27, UR13 ;  /* 0x0000000d001b7c82 */ /* 0x000fc60008000000 */
[----:B------:R-:W-:Y:S01]  /*2070*/  UISETP.NE.AND UP0, UPT, UR23, UR26, UPT ;  /* 0x0000001a1700728c */ /* 0x000fe2000bf05270 */
[----:B------:R4:W-:Y:S08]  /*2080*/  UTMALDG.3D.2CTA [UR8], [UR30], desc[UR28] ;  /* 0x00001c081e0075b4 */ /* 0x0009f00008211000 */
[----:B----4-:R-:W-:Y:S05]  /*2090*/  BRA.U UP0, `(.L_x_39) ;  /* 0xfffffffd00487547 */ /* 0x010fea000b83ffff */
.L_x_33:
[C---:B-1----:R-:W-:Y:S01]  /*20a0*/  LEA R2, R16.reuse, UR4, 0x3 ;  /* 0x0000000410027c11 */ /* 0x042fe2000f8e18ff */
[----:B------:R-:W-:Y:S01]  /*20b0*/  NOP ;  /* 0x0000000000007918 */ /* 0x000fe20000000000 */
[----:B--2---:R-:W-:Y:S02]  /*20c0*/  SHF.L.U32 R3, R13, 0x1f, RZ ;  /* 0x0000001f0d037819 */ /* 0x004fe400000006ff */
[----:B------:R-:W-:Y:S02]  /*20d0*/  LEA R4, R16, UR4, 0x4 ;  /* 0x0000000410047c11 */ /* 0x000fe4000f8e20ff */
[----:B------:R-:W1:Y:S02]  /*20e0*/  SYNCS.PHASECHK.TRANS64.TRYWAIT P0, [R2+URZ+0xe0], R3 ;  /* 0x0000e003020075a7 */ /* 0x000e6400080011ff */
[----:B-1----:R-:W-:Y:S05]  /*20f0*/  @!P0 BRA `(.L_x_40) ;  /* 0x0000006000848947 */ /* 0x002fea0003800000 */
.L_x_144:
[----:B------:R-:W2:Y:S01]  /*2100*/  LDS.128 R4, [R4+0x170] ;  /* 0x0001700004047984 */ /* 0x000ea20000000c00 */
[----:B------:R-:W-:Y:S01]  /*2110*/  ISETP.GE.AND P0, PT, R42, 0x1, PT ;  /* 0x000000012a00780c */ /* 0x000fe20003f06270 */
[----:B-1----:R-:W-:Y:S01]  /*2120*/  VIADD R2, R2, 0xf0 ;  /* 0x000000f002027836 */ /* 0x002fe20000000000 */
[----:B------:R-:W-:Y:S01]  /*2130*/  @!PT LDS RZ, [RZ] ;  /* 0x00000000fffff984 */ /* 0x000fe20000000800 */
[----:B------:R-:W-:Y:S01]  /*2140*/  @!PT LDS RZ, [RZ] ;  /* 0x00000000fffff984 */ /* 0x000fe20000000800 */
[----:B------:R-:W-:Y:S01]  /*2150*/  @!PT LDS RZ, [RZ] ;  /* 0x00000000fffff984 */ /* 0x000fe20000000800 */
[----:B------:R-:W-:Y:S01]  /*2160*/  @!PT LDS RZ, [RZ] ;  /* 0x00000000fffff984 */ /* 0x000fe20000000800 */
[----:B------:R1:W-:Y:S06]  /*2170*/  MEMBAR.ALL.CTA ;  /* 0x0000000000007992 */ /* 0x0003ec0000008000 */
[----:B-1----:R-:W1:Y:S01]  /*2180*/  FENCE.VIEW.ASYNC.S ;  /* 0x00000000000073c6 */ /* 0x002e620000000000 */
[----:B------:R-:W-:-:S04]  /*2190*/  PRMT R2, RZ, 0x654, R2 ;  /* 0x00000654ff027816 */ /* 0x000fc80000000002 */
[----:B-1----:R1:W-:Y:S01]  /*21a0*/  SYNCS.ARRIVE.TRANS64.RED.A1T0 RZ, [R2+URZ], RZ ;  /* 0x000000ff02ff79a7 */ /* 0x0023e200081004ff */
[----:B--2---:R-:W-:-:S13]  /*21b0*/  LOP3.LUT P2, RZ, R6, 0x1, RZ, 0xc0, !PT ;  /* 0x0000000106ff7812 */ /* 0x004fda000784c0ff */
[----:B------:R-:W-:Y:S01]  /*21c0*/  @P2 SHF.R.U32.HI R3, RZ, 0x10, R5 ;  /* 0x00000010ff032819 */ /* 0x000fe20000011605 */
[----:B------:R-:W-:Y:S01]  /*21d0*/  VOTEU.ANY UP0, P2 ;  /* 0x0000000000ff7886 */ /* 0x000fe20001000100 */
[----:B------:R-:W-:Y:S02]  /*21e0*/  @P2 MOV R10, R4 ;  /* 0x00000004000a2202 */ /* 0x000fe40000000f00 */
[----:B------:R-:W-:Y:S02]  /*21f0*/  @P2 R2UR.BROADCAST UR8, R3 ;  /* 0x00000000030822ca */ /* 0x000fe400008e0000 */
[----:B------:R-:W-:-:S11]  /*2200*/  @P2 LOP3.LUT R9, R5, 0xffff, RZ, 0xc0, !PT ;  /* 0x0000ffff05092812 */ /* 0x000fd600078ec0ff */
[----:B------:R-:W-:Y:S01]  /*2210*/  @UP0 UMOV UR36, UR8 ;  /* 0x0000000800240c82 */ /* 0x000fe20008000000 */
[----:B-1----:R-:W-:Y:S05]  /*2220*/  @!P0 BRA `(.L_x_41) ;  /* 0x0000000000b88947 */ /* 0x002fea0003800000 */
[----:B------:R-:W3:Y:S01]  /*2230*/  LDC.64 R4, c[0x0][0xb18] ;  /* 0x0002c600ff047b82 */ /* 0x000ee20000000a00 */
[----:B------:R-:W-:-:S07]  /*2240*/  ISETP.NE.AND P3, PT, R42, 0x1, PT ;  /* 0x000000012a00780c */ /* 0x000fce0003f65270 */
[----:B------:R-:W1:Y:S08]  /*2250*/  LDC.64 R6, c[0x0][0xb10] ;  /* 0x0002c400ff067b82 */ /* 0x000e700000000a00 */
[----:B------:R-:W2:Y:S08]  /*2260*/  LDC R14, c[0x0][0xb20] ;  /* 0x0002c800ff0e7b82 */ /* 0x000eb00000000800 */
[----:B------:R-:W4:Y:S01]  /*2270*/  LDC R15, c[0x0][0xb0c] ;  /* 0x0002c300ff0f7b82 */ /* 0x000f220000000800 */
[----:B---3--:R-:W-:Y:S01]  /*2280*/  IMAD.HI.U32 R21, R0, R5, RZ ;  /* 0x0000000500157227 */ /* 0x008fe200078e00ff */
[----:B------:R-:W-:-:S03]  /*2290*/  ISETP.NE.AND P0, PT, R4, 0x1, PT ;  /* 0x000000010400780c */ /* 0x000fc60003f05270 */
[----:B------:R-:W-:-:S03]  /*22a0*/  IMAD.HI.U32 R5, R9, R5, RZ ;  /* 0x0000000509057227 */ /* 0x000fc600078e00ff */
[----:B------:R-:W3:Y:S01]  /*22b0*/  LDC.64 R2, c[0x0][0xb28] ;  /* 0x0002ca00ff027b82 */ /* 0x000ee20000000a00 */
[----:B-1----:R-:W-:-:S04]  /*22c0*/  IMAD.HI.U32 R22, R8, R6, RZ ;  /* 0x0000000608167227 */ /* 0x002fc800078e00ff */
[----:B------:R-:W-:Y:S01]  /*22d0*/  IMAD.HI.U32 R23, R10, R6, RZ ;  /* 0x000000060a177227 */ /* 0x000fe200078e00ff */
[----:B------:R-:W-:Y:S02]  /*22e0*/  SHF.R.U32.HI R22, RZ, R7, R22 ;  /* 0x00000007ff167219 */ /* 0x000fe40000011616 */
[-C--:B--2---:R-:W-:Y:S02]  /*22f0*/  SHF.R.U32.HI R21, RZ, R14.reuse, R21 ;  /* 0x0000000eff157219 */ /* 0x084fe40000011615 */
[----:B------:R-:W-:Y:S02]  /*2300*/  SHF.R.U32.HI R5, RZ, R14, R5 ;  /* 0x0000000eff057219 */ /* 0x000fe40000011605 */
[----:B------:R-:W-:Y:S02]  /*2310*/  SEL R21, R0, R21, !P0 ;  /* 0x0000001500157207 */ /* 0x000fe40004000000 */
[----:B------:R-:W-:Y:S02]  /*2320*/  SHF.R.U32.HI R23, RZ, R7, R23 ;  /* 0x00000007ff177219 */ /* 0x000fe40000011617 */
[----:B----4-:R-:W-:-:S02]  /*2330*/  ISETP.NE.AND P1, PT, R15, 0x1, PT ;  /* 0x000000010f00780c */ /* 0x010fc40003f25270 */
[----:B------:R-:W-:Y:S02]  /*2340*/  SEL R5, R9, R5, !P0 ;  /* 0x0000000509057207 */ /* 0x000fe40004000000 */
[----:B------:R-:W-:Y:S02]  /*2350*/  SEL R22, R8, R22, !P1 ;  /* 0x0000001608167207 */ /* 0x000fe40004800000 */
[----:B------:R-:W-:Y:S01]  /*2360*/  SEL R23, R10, R23, !P1 ;  /* 0x000000170a177207 */ /* 0x000fe20004800000 */
[----:B---3--:R-:W-:-:S04]  /*2370*/  IMAD.HI.U32 R20, R21, R2, RZ ;  /* 0x0000000215147227 */ /* 0x008fc800078e00ff */
        /* <DEDUP_REMOVED lines=10> */
[----:B------:R-:W-:-:S04]  /*2420*/  @!P0 IMAD.HI.U32 R7, R23, R2, RZ ;  /* 0x0000000217078227 */ /* 0x000fc800078e00ff */
[----:B------:R-:W-:Y:S01]  /*2430*/  IMAD.MOV R2, RZ, RZ, -R6 ;  /* 0x000000ffff027224 */ /* 0x000fe200078e0a06 */
[----:B------:R-:W-:Y:S02]  /*2440*/  @!P0 SHF.R.U32.HI R3, RZ, R3, R7 ;  /* 0x00000003ff038219 */ /* 0x000fe40000011607 */
[----:B------:R-:W-:Y:S01]  /*2450*/  IADD3 R7, PT, PT, -R5, RZ, RZ ;  /* 0x000000ff05077210 */ /* 0x000fe20007ffe1ff */
[----:B------:R-:W-:Y:S01]  /*2460*/  IMAD R2, R42, R2, R5 ;  /* 0x000000022a027224 */ /* 0x000fe200078e0205 */
        /* <DEDUP_REMOVED lines=10> */
.L_x_41:
[----:B------:R-:W1:Y:S02]  /*2510*/  LDCU UR8, c[0x0][0xb30] ;  /* 0x00016600ff0877ac */ /* 0x000e640008000800 */
[----:B-1----:R-:W-:-:S09]  /*2520*/  UISETP.NE.AND UP0, UPT, UR8, 0x1, UPT ;  /* 0x000000010800788c */ /* 0x002fd2000bf05270 */
[----:B------:R-:W-:Y:S05]  /*2530*/  BRA.U UP0, `(.L_x_42) ;  /* 0x0000000100407547 */ /* 0x000fea000b800000 */
[----:B------:R-:W1:Y:S08]  /*2540*/  LDC.64 R4, c[0x0][0xb10] ;  /* 0x0002c400ff047b82 */ /* 0x000e700000000a00 */
[----:B------:R-:W2:Y:S08]  /*2550*/  LDC.64 R2, c[0x0][0xb18] ;  /* 0x0002c600ff027b82 */ /* 0x000eb00000000a00 */
[----:B------:R-:W4:Y:S08]  /*2560*/  LDC R6, c[0x0][0xb20] ;  /* 0x0002c800ff067b82 */ /* 0x000f300000000800 */
[----:B------:R-:W3:Y:S01]  /*2570*/  LDC R7, c[0x0][0xb0c] ;  /* 0x0002c300ff077b82 */ /* 0x000ee20000000800 */
[----:B-1----:R-:W-:-:S05]  /*2580*/  IMAD.HI.U32 R4, R10, R4, RZ ;  /* 0x000000040a047227 */ /* 0x002fca00078e00ff */
[----:B------:R-:W-:Y:S01]  /*2590*/  SHF.R.U32.HI R4, RZ, R5, R4 ;  /* 0x00000005ff047219 */ /* 0x000fe20000011604 */
[----:B--2---:R-:W-:Y:S01]  /*25a0*/  IMAD.HI.U32 R3, R9, R3, RZ ;  /* 0x0000000309037227 */ /* 0x004fe200078e00ff */
[----:B------:R-:W-:-:S04]  /*25b0*/  ISETP.NE.AND P0, PT, R2, 0x1, PT ;  /* 0x000000010200780c */ /* 0x000fc80003f05270 */
[----:B----4-:R-:W-:-:S04]  /*25c0*/  SHF.R.U32.HI R3, RZ, R6, R3 ;  /* 0x00000006ff037219 */ /* 0x010fc80000011603 */
[----:B------:R-:W-:Y:S02]  /*25d0*/  SEL R3, R9, R3, !P0 ;  /* 0x0000000309037207 */ /* 0x000fe40004000000 */
[----:B---3--:R-:W-:-:S04]  /*25e0*/  ISETP.NE.AND P1, PT, R7, 0x1, PT ;  /* 0x000000010700780c */ /* 0x008fc80003f25270 */
[----:B------:R-:W-:-:S05]  /*25f0*/  SEL R4, R10, R4, !P1 ;  /* 0x000000040a047207 */ /* 0x000fca0004800000 */
[----:B------:R-:W-:Y:S02]  /*2600*/  IMAD.IADD R5, R3, 0x1, -R4 ;  /* 0x0000000103057824 */ /* 0x000fe400078e0a04 */
[----:B------:R-:W-:Y:S02]  /*2610*/  IMAD.IADD R3, R4, 0x1, -R3 ;  /* 0x0000000104037824 */ /* 0x000fe400078e0a03 */
[----:B------:R-:W-:Y:S02]  /*2620*/  IMAD R10, R5, R7, R10 ;  /* 0x00000007050a7224 */ /* 0x000fe400078e020a */
[----:B------:R-:W-:-:S07]  /*2630*/  IMAD R9, R3, R2, R9 ;  /* 0x0000000203097224 */ /* 0x000fce00078e0209 */
.L_x_42:
[----:B------:R-:W-:Y:S01]  /*2640*/  VIADD R16, R16, 0x1 ;  /* 0x0000000110107836 */ /* 0x000fe20000000000 */
[----:B------:R-:W-:Y:S01]  /*2650*/  PLOP3.LUT P1, PT, PT, PT, PT, 0x80, 0x8 ;  /* 0x000000000008781c */ /* 0x000fe20003f2f070 */
[----:B------:R-:W-:Y:S02]  /*2660*/  IMAD.IADD R14, R10, 0x1, R97 ;  /* 0x000000010a0e7824 */ /* 0x000fe400078e0261 */
[----:B------:R-:W-:Y:S01]  /*2670*/  IMAD.IADD R15, R9, 0x1, R96 ;  /* 0x00000001090f7824 */ /* 0x000fe200078e0260 */
[----:B------:R-:W-:-:S04]  /*2680*/  ISETP.NE.AND P0, PT, R16, 0x2, PT ;  /* 0x000000021000780c */ /* 0x000fc80003f05270 */
[----:B------:R-:W-:Y:S02]  /*2690*/  SEL R2, RZ, 0x1, P0 ;  /* 0x00000001ff027807 */ /* 0x000fe40000000000 */
[----:B------:R-:W-:Y:S02]  /*26a0*/  SEL R16, R16, RZ, P0 ;  /* 0x000000ff10107207 */ /* 0x000fe40000000000 */
[----:B------:R-:W-:Y:S01]  /*26b0*/  LOP3.LUT R13, R13, R2, RZ, 0x3c, !PT ;  /* 0x000000020d0d7212 */ /* 0x000fe200078e3cff */
[----:B------:R-:W-:Y:S06]  /*26c0*/  @P2 BRA `(.L_x_43) ;  /* 0xfffffff000582947 */ /* 0x000fec000383ffff */
[----:B------:R-:W-:Y:S01]  /*26d0*/  UIADD3 UR4, UPT, UPT, UR4, 0x50, URZ ;  /* 0x0000005004047890 */ /* 0x000fe2000fffe0ff */
[----:B------:R-:W-:-:S03]  /*26e0*/  SHF.L.U32 R2, R17, 0x1f, RZ ;  /* 0x0000001f11027819 */ /* 0x000fc600000006ff */
[----:B------:R-:W-:-:S09]  /*26f0*/  ULEA UR5, UR13, UR4, 0x3 ;  /* 0x000000040d057291 */ /* 0x000fd2000f8e18ff */
[----:B------:R-:W1:Y:S02]  /*2700*/  SYNCS.PHASECHK.TRANS64.TRYWAIT P0, [UR5], R2 ;  /* 0x00000002ff0075a7 */ /* 0x000e640008001105 */
[----:B-1----:R-:W-:Y:S05]  /*2710*/  @!P0 BRA `(.L_x_44) ;  /* 0x0000005c00108947 */ /* 0x002fea0003800000 */
.L_x_146:
[----:B------:R-:W-:-:S04]  /*2720*/  UIADD3 UR6, UPT, UPT, UR13, 0x1, URZ ;  /* 0x000000010d067890 */ /* 0x000fc8000fffe0ff */
[----:B------:R-:W-:-:S04]  /*2730*/  UISETP.NE.AND UP0, UPT, UR6, 0xa, UPT ;  /* 0x0000000a0600788c */ /* 0x000fc8000bf05270 */
[----:B------:R-:W-:Y:S02]  /*2740*/  USEL UR7, URZ, 0x1, UP0 ;  /* 0x00000001ff077887 */ /* 0x000fe40008000000 */
[----:B------:R-:W-:-:S04]  /*2750*/  USEL UR6, UR6, URZ, UP0 ;  /* 0x000000ff06067287 */ /* 0x000fc80008000000 */
[----:B------:R-:W-:Y:S01]  /*2760*/  ULEA UR5, UR6, UR4, 0x3 ;  /* 0x0000000406057291 */ /* 0x000fe2000f8e18ff */
[----:B-1----:R-:W-:-:S04]  /*2770*/  LOP3.LUT R2, R17, UR7, RZ, 0x3c, !PT ;  /* 0x0000000711027c12 */ /* 0x002fc8000f8e3cff */
[----:B------:R-:W-:-:S04]  /*2780*/  SHF.L.U32 R3, R2, 0x1f, RZ ;  /* 0x0000001f02037819 */ /* 0x000fc800000006ff */
[----:B------:R-:W1:Y:S02]  /*2790*/  SYNCS.PHASECHK.TRANS64.TRYWAIT P0, [UR5], R3 ;  /* 0x00000003ff0075a7 */ /* 0x000e640008001105 */
[----:B-1----:R-:W-:Y:S05]  /*27a0*/  @!P0 BRA `(.L_x_45) ;  /* 0x0000005c00048947 */ /* 0x002fea0003800000 */
.L_x_148:
[----:B------:R-:W-:-:S04]  /*27b0*/  UIADD3 UR6, UPT, UPT, UR6, 0x1, URZ ;  /* 0x0000000106067890 */ /* 0x000fc8000fffe0ff */
[----:B------:R-:W-:-:S04]  /*27c0*/  UISETP.NE.AND UP0, UPT, UR6, 0xa, UPT ;  /* 0x0000000a0600788c */ /* 0x000fc8000bf05270 */
[----:B------:R-:W-:Y:S02]  /*27d0*/  USEL UR7, URZ, 0x1, UP0 ;  /* 0x00000001ff077887 */ /* 0x000fe40008000000 */
[----:B------:R-:W-:-:S04]  /*27e0*/  USEL UR6, UR6, URZ, UP0 ;  /* 0x000000ff06067287 */ /* 0x000fc80008000000 */
[----:B------:R-:W-:Y:S01]  /*27f0*/  ULEA UR5, UR6, UR4, 0x3 ;  /* 0x0000000406057291 */ /* 0x000fe2000f8e18ff */
[----:B------:R-:W-:-:S04]  /*2800*/  LOP3.LUT R2, R2, UR7, RZ, 0x3c, !PT ;  /* 0x0000000702027c12 */ /* 0x000fc8000f8e3cff */
[----:B-1----:R-:W-:-:S04]  /*2810*/  SHF.L.U32 R3, R2, 0x1f, RZ ;  /* 0x0000001f02037819 */ /* 0x002fc800000006ff */
[----:B------:R-:W1:Y:S02]  /*2820*/  SYNCS.PHASECHK.TRANS64.TRYWAIT P0, [UR5], R3 ;  /* 0x00000003ff0075a7 */ /* 0x000e640008001105 */
[----:B-1----:R-:W-:Y:S05]  /*2830*/  @!P0 BRA `(.L_x_46) ;  /* 0x0000005800f88947 */ /* 0x002fea0003800000 */
.L_x_150:
        /* <DEDUP_REMOVED lines=9> */
.L_x_152:
        /* <DEDUP_REMOVED lines=9> */
.L_x_154:
        /* <DEDUP_REMOVED lines=9> */
.L_x_156:
        /* <DEDUP_REMOVED lines=9> */
.L_x_158:
        /* <DEDUP_REMOVED lines=9> */
.L_x_160:
        /* <DEDUP_REMOVED lines=9> */
.L_x_162:
[----:B------:R-:W-:-:S04]  /*2ba0*/  UIADD3 UR6, UPT, UPT, UR6, 0x1, URZ ;  /* 0x0000000106067890 */ /* 0x000fc8000fffe0ff */
[----:B------:R-:W-:-:S04]  /*2bb0*/  UISETP.NE.AND UP0, UPT, UR6, 0xa, UPT ;  /* 0x0000000a0600788c */ /* 0x000fc8000bf05270 */
[----:B------:R-:W-:Y:S02]  /*2bc0*/  USEL UR5, URZ, 0x1, UP0 ;  /* 0x00000001ff057887 */ /* 0x000fe40008000000 */
[----:B------:R-:W-:-:S04]  /*2bd0*/  USEL UR6, UR6, URZ, UP0 ;  /* 0x000000ff06067287 */ /* 0x000fc80008000000 */
[----:B------:R-:W-:Y:S01]  /*2be0*/  ULEA UR6, UR6, UR4, 0x3 ;  /* 0x0000000406067291 */ /* 0x000fe2000f8e18ff */
[----:B------:R-:W-:-:S04]  /*2bf0*/  LOP3.LUT R2, R2, UR5, RZ, 0x3c, !PT ;  /* 0x0000000502027c12 */ /* 0x000fc8000f8e3cff */
[----:B------:R-:W-:Y:S01]  /*2c00*/  SHF.L.U32 R2, R2, 0x1f, RZ ;  /* 0x0000001f02027819 */ /* 0x000fe200000006ff */
[----:B-1-3--:R-:W-:-:S07]  /*2c10*/  IMAD.U32 R0, RZ, RZ, UR6 ;  /* 0x00000006ff007e24 */ /* 0x00afce000f8e00ff */
.L_x_53:
[----:B-1----:R1:W2:Y:S02]  /*2c20*/  SYNCS.PHASECHK.TRANS64.TRYWAIT P0, [R0+URZ], R2 ;  /* 0x00000002000075a7 */ /* 0x0022a400080011ff */
[----:B--2---:R-:W-:Y:S05]  /*2c30*/  @!P0 NANOSLEEP.SYNCS 0x989680 ;  /* 0x009896800000895d */ /* 0x004fea0003900000 */
[----:B------:R-:W2:Y:S02]  /*2c40*/  @!P0 SYNCS.PHASECHK.TRANS64 P0, [R0+URZ], R2 ;  /* 0x00000002000085a7 */ /* 0x000ea400080010ff */
[----:B--2---:R-:W-:Y:S05]  /*2c50*/  @P0 EXIT ;  /* 0x000000000000094d */ /* 0x004fea0003800000 */
[----:B------:R-:W-:Y:S05]  /*2c60*/  BRA `(.L_x_53) ;  /* 0xfffffffc00ec7947 */ /* 0x000fea000383ffff */
.L_x_23:
[----:B------:R-:W-:-:S04]  /*2c70*/  UISETP.NE.AND UP0, UPT, UR37, URZ, UPT ;  /* 0x000000ff2500728c */ /* 0x000fc8000bf05270 */
[----:B------:R-:W-:-:S09]  /*2c80*/  UISETP.NE.OR UP0, UPT, UR10, 0x1, UP0 ;  /* 0x000000010a00788c */ /* 0x000fd20008705670 */
[----:B------:R-:W-:Y:S05]  /*2c90*/  BRA.U UP0, `(.L_x_54) ;  /* 0x0000000500487547 */ /* 0x000fea000b800000 */
[----:B------:R-:W-:Y:S01]  /*2ca0*/  ISETP.GE.U32.AND P2, PT, R2, 0x2, PT ;  /* 0x000000020200780c */ /* 0x000fe20003f46070 */
[----:B------:R-:W-:Y:S01]  /*2cb0*/  IMAD.MOV.U32 R12, RZ, RZ, 0x1 ;  /* 0x00000001ff0c7424 */ /* 0x000fe200078e00ff */
[----:B------:R-:W-:Y:S02]  /*2cc0*/  CS2R R10, SRZ ;  /* 0x00000000000a7805 */ /* 0x000fe4000001ff00 */
[----:B------:R-:W-:Y:S01]  /*2cd0*/  CS2R R8, SRZ ;  /* 0x0000000000087805 */ /* 0x000fe2000001ff00 */
[----:B------:R-:W-:Y:S01]  /*2ce0*/  UMOV UR4, 0x400 ;  /* 0x0000040000047882 */ /* 0x000fe20000000000 */
[----:B------:R-:W-:Y:S01]  /*2cf0*/  UMOV UR6, URZ ;  /* 0x000000ff00067c82 */ /* 0x000fe20008000000 */
[----:B------:R-:W-:-:S12]  /*2d00*/  ULEA UR37, UR37, UR4, 0x18 ;  /* 0x0000000425257291 */ /* 0x000fd8000f8ec0ff */
.L_x_58:
[----:B------:R-:W-:Y:S02]  /*2d10*/  LEA R0, R8, UR37, 0x3 ;  /* 0x0000002508007c11 */ /* 0x000fe4000f8e18ff */
[----:B------:R-:W-:-:S03]  /*2d20*/  SHF.L.U32 R4, R9, 0x1f, RZ ;  /* 0x0000001f09047819 */ /* 0x000fc600000006ff */
[----:B------:R-:W-:Y:S01]  /*2d30*/  VIADD R5, R0, 0x150 ;  /* 0x0000015000057836 */ /* 0x000fe20000000000 */
[----:B------:R-:W1:Y:S02]  /*2d40*/  SYNCS.PHASECHK.TRANS64.TRYWAIT P0, [R0+URZ+0x140], R4 ;  /* 0x00014004000075a7 */ /* 0x000e6400080011ff */
[----:B-1----:R-:W-:Y:S05]  /*2d50*/  @!P0 BRA `(.L_x_55) ;  /* 0x0000005800588947 */ /* 0x002fea0003800000 */
.L_x_163:
[----:B------:R-:W-:Y:S01]  /*2d60*/  ULEA UR5, UR6, UR37, 0x3 ;  /* 0x0000002506057291 */ /* 0x000fe2000f8e18ff */
[----:B-1----:R-:W-:Y:S01]  /*2d70*/  PRMT R0, RZ, 0x654, R5 ;  /* 0x00000654ff007816 */ /* 0x002fe20000000005 */
[----:B------:R-:W-:Y:S01]  /*2d80*/  @!P2 IMAD.MOV.U32 R4, RZ, RZ, 0x10 ;  /* 0x00000010ff04a424 */ /* 0x000fe200078e00ff */
[----:B------:R-:W-:Y:S01]  /*2d90*/  SHF.L.U32 R5, R12, 0x1f, RZ ;  /* 0x0000001f0c057819 */ /* 0x000fe200000006ff */
[----:B------:R-:W-:Y:S01]  /*2da0*/  UIADD3 UR4, UPT, UPT, UR5, 0xe0, URZ ;  /* 0x000000e005047890 */ /* 0x000fe2000fffe0ff */
[----:B------:R1:W-:Y:S05]  /*2db0*/  SYNCS.ARRIVE.TRANS64.RED.A1T0 RZ, [R0+URZ], RZ ;  /* 0x000000ff00ff79a7 */ /* 0x0003ea00081004ff */
[----:B------:R-:W-:Y:S01]  /*2dc0*/  IMAD.U32 R6, RZ, RZ, UR4 ;  /* 0x00000004ff067e24 */ /* 0x000fe2000f8e00ff */
[----:B------:R-:W2:Y:S04]  /*2dd0*/  SYNCS.PHASECHK.TRANS64.TRYWAIT P0, [UR5+0xf0], R5 ;  /* 0x0000f005ff0075a7 */ /* 0x000ea80008001105 */
[----:B------:R-:W-:Y:S01]  /*2de0*/  PRMT R6, R2, 0x654, R6 ;  /* 0x0000065402067816 */ /* 0x000fe20000000006 */
[----:B-12---:R-:W-:Y:S06]  /*2df0*/  @!P0 BRA `(.L_x_56) ;  /* 0x0000005800448947 */ /* 0x006fec0003800000 */
.L_x_165:
[----:B------:R-:W-:Y:S01]  /*2e00*/  ULEA UR4, UR6, UR37, 0x4 ;  /* 0x0000002506047291 */ /* 0x000fe2000f8e20ff */
[----:B------:R-:W-:Y:S01]  /*2e10*/  SEL R3, R6, R3, !P2 ;  /* 0x0000000306037207 */ /* 0x000fe20005000000 */
[----:B------:R-:W-:Y:S01]  /*2e20*/  UIADD3 UR5, UPT, UPT, UR5, 0xe0, URZ ;  /* 0x000000e005057890 */ /* 0x000fe2000fffe0ff */
[----:B-1----:R-:W-:Y:S01]  /*2e30*/  LEA R0, R11, UR37, 0x3 ;  /* 0x000000250b007c11 */ /* 0x002fe2000f8e18ff */
[----:B------:R-:W-:Y:S01]  /*2e40*/  UIADD3 UR4, UPT, UPT, UR4, 0x170, URZ ;  /* 0x0000017004047890 */ /* 0x000fe2000fffe0ff */
[----:B------:R1:W-:Y:S01]  /*2e50*/  @!P2 SYNCS.ARRIVE.TRANS64.RED RZ, [R3+URZ], R4 ;  /* 0x0000000403ffa9a7 */ /* 0x0003e200080004ff */
[----:B------:R-:W-:Y:S01]  /*2e60*/  UIADD3 UR6, UPT, UPT, UR6, 0x1, URZ ;  /* 0x0000000106067890 */ /* 0x000fe2000fffe0ff */
[----:B------:R-:W-:-:S03]  /*2e70*/  VIADD R8, R8, 0x1 ;  /* 0x0000000108087836 */ /* 0x000fc60000000000 */
[----:B------:R-:W-:Y:S02]  /*2e80*/  UISETP.NE.AND UP0, UPT, UR6, 0x2, UPT ;  /* 0x000000020600788c */ /* 0x000fe4000bf05270 */
[----:B------:R-:W-:Y:S01]  /*2e90*/  ISETP.NE.AND P0, PT, R8, 0x2, PT ;  /* 0x000000020800780c */ /* 0x000fe20003f05270 */
[----:B------:R-:W-:Y:S06]  /*2ea0*/  UGETNEXTWORKID.BROADCAST [UR4], [UR5] ;  /* 0x00000000040073ca */ /* 0x000fec0008000100 */
[----:B------:R-:W-:Y:S02]  /*2eb0*/  USEL UR4, URZ, 0x1, UP0 ;  /* 0x00000001ff047887 */ /* 0x000fe40008000000 */
[----:B------:R-:W-:-:S04]  /*2ec0*/  USEL UR6, UR6, URZ, UP0 ;  /* 0x000000ff06067287 */ /* 0x000fc80008000000 */
[----:B------:R-:W-:Y:S02]  /*2ed0*/  LOP3.LUT R12, R12, UR4, RZ, 0x3c, !PT ;  /* 0x000000040c0c7c12 */ /* 0x000fe4000f8e3cff */
[----:B-1----:R-:W-:-:S04]  /*2ee0*/  SHF.L.U32 R4, R10, 0x1f, RZ ;  /* 0x0000001f0a047819 */ /* 0x002fc800000006ff */
[----:B------:R-:W1:Y:S02]  /*2ef0*/  SYNCS.PHASECHK.TRANS64.TRYWAIT P1, [R0+URZ+0xe0], R4 ;  /* 0x0000e004000075a7 */ /* 0x000e6400080211ff */
[----:B-1----:R-:W-:Y:S05]  /*2f00*/  @!P1 BRA `(.L_x_57) ;  /* 0x0000005800189947 */ /* 0x002fea0003800000 */
.L_x_166:
[C---:B-1----:R-:W-:Y:S01]  /*2f10*/  LEA R4, R11.reuse, UR37, 0x4 ;  /* 0x000000250b047c11 */ /* 0x042fe2000f8e20ff */
[----:B------:R-:W-:Y:S01]  /*2f20*/  VIADD R0, R0, 0xf0 ;  /* 0x000000f000007836 */ /* 0x000fe20000000000 */
[----:B------:R-:W-:Y:S01]  /*2f30*/  SEL R8, R8, RZ, P0 ;  /* 0x000000ff08087207 */ /* 0x000fe20000000000 */
[----:B------:R-:W-:-:S03]  /*2f40*/  VIADD R11, R11, 0x1 ;  /* 0x000000010b0b7836 */ /* 0x000fc60000000000 */
[----:B------:R-:W1:Y:S01]  /*2f50*/  LDS.128 R4, [R4+0x170] ;  /* 0x0001700004047984 */ /* 0x000e620000000c00 */
[----:B------:R-:W-:Y:S02]  /*2f60*/  PRMT R0, RZ, 0x654, R0 ;  /* 0x00000654ff007816 */ /* 0x000fe40000000000 */
[C---:B------:R-:W-:Y:S01]  /*2f70*/  ISETP.NE.AND P1, PT, R11.reuse, 0x2, PT ;  /* 0x000000020b00780c */ /* 0x040fe20003f25270 */
[----:B------:R-:W-:Y:S01]  /*2f80*/  @!PT LDS RZ, [RZ] ;  /* 0x00000000fffff984 */ /* 0x000fe20000000800 */
[----:B------:R-:W-:Y:S01]  /*2f90*/  @!PT LDS RZ, [RZ] ;  /* 0x00000000fffff984 */ /* 0x000fe20000000800 */
[----:B------:R-:W-:Y:S01]  /*2fa0*/  @!PT LDS RZ, [RZ] ;  /* 0x00000000fffff984 */ /* 0x000fe20000000800 */
[----:B------:R-:W-:Y:S01]  /*2fb0*/  @!PT LDS RZ, [RZ] ;  /* 0x00000000fffff984 */ /* 0x000fe20000000800 */
[----:B------:R2:W-:Y:S06]  /*2fc0*/  MEMBAR.ALL.CTA ;  /* 0x0000000000007992 */ /* 0x0005ec0000008000 */
[----:B--2---:R-:W2:Y:S01]  /*2fd0*/  FENCE.VIEW.ASYNC.S ;  /* 0x00000000000073c6 */ /* 0x004ea20000000000 */
[----:B------:R-:W-:Y:S01]  /*2fe0*/  SEL R11, R11, RZ, P1 ;  /* 0x000000ff0b0b7207 */ /* 0x000fe20000800000 */
[----:B--2---:R2:W-:Y:S01]  /*2ff0*/  SYNCS.ARRIVE.TRANS64.RED.A1T0 RZ, [R0+URZ], RZ ;  /* 0x000000ff00ff79a7 */ /* 0x0045e200081004ff */
[----:B-1----:R-:W-:-:S02]  /*3000*/  LOP3.LUT P3, RZ, R6, 0x1, RZ, 0xc0, !PT ;  /* 0x0000000106ff7812 */ /* 0x002fc4000786c0ff */
[----:B------:R-:W-:-:S04]  /*3010*/  SEL R4, RZ, 0x1, P1 ;  /* 0x00000001ff047807 */ /* 0x000fc80000800000 */
[----:B------:R-:W-:Y:S02]  /*3020*/  LOP3.LUT R10, R10, R4, RZ, 0x3c, !PT ;  /* 0x000000040a0a7212 */ /* 0x000fe400078e3cff */
[----:B--2---:R-:W-:-:S04]  /*3030*/  SEL R0, RZ, 0x1, P0 ;  /* 0x00000001ff007807 */ /* 0x004fc80000000000 */
[----:B------:R-:W-:Y:S01]  /*3040*/  LOP3.LUT R9, R9, R0, RZ, 0x3c, !PT ;  /* 0x0000000009097212 */ /* 0x000fe200078e3cff */
[----:B------:R-:W-:Y:S06]  /*3050*/  @P3 BRA `(.L_x_58) ;  /* 0xfffffffc002c3947 */ /* 0x000fec000383ffff */
[----:B------:R-:W-:Y:S01]  /*3060*/  ULEA UR5, UR6, UR37, 0x3 ;  /* 0x0000002506057291 */ /* 0x000fe2000f8e18ff */
[----:B------:R-:W-:-:S08]  /*3070*/  SHF.L.U32 R2, R12, 0x1f, RZ ;  /* 0x0000001f0c027819 */ /* 0x000fd000000006ff */
[----:B------:R-:W1:Y:S02]  /*3080*/  SYNCS.PHASECHK.TRANS64 P0, [UR5+0xf0], R2 ;  /* 0x0000f002ff0075a7 */ /* 0x000e640008001005 */
[----:B-1----:R-:W-:Y:S05]  /*3090*/  @P0 BRA `(.L_x_59) ;  /* 0x0000000000080947 */ /* 0x002fea0003800000 */
[----:B------:R-:W1:Y:S02]  /*30a0*/  SYNCS.PHASECHK.TRANS64.TRYWAIT P0, [UR5+0xf0], R2 ;  /* 0x0000f002ff0075a7 */ /* 0x000e640008001105 */
[----:B-1----:R-:W-:Y:S05]  /*30b0*/  @!P0 BRA `(.L_x_60) ;  /* 0x0000005400c08947 */ /* 0x002fea0003800000 */
.L_x_59:
[----:B------:R-:W-:-:S04]  /*30c0*/  UIADD3 UR4, UPT, UPT, UR6, 0x1, URZ ;  /* 0x0000000106047890 */ /* 0x000fc8000fffe0ff */
[----:B------:R-:W-:-:S04]  /*30d0*/  UISETP.NE.AND UP0, UPT, UR4, 0x2, UPT ;  /* 0x000000020400788c */ /* 0x000fc8000bf05270 */
[----:B------:R-:W-:Y:S02]  /*30e0*/  USEL UR7, URZ, 0x1, UP0 ;  /* 0x00000001ff077887 */ /* 0x000fe40008000000 */
[----:B------:R-:W-:-:S04]  /*30f0*/  USEL UR4, UR4, URZ, UP0 ;  /* 0x000000ff04047287 */ /* 0x000fc80008000000 */
[----:B------:R-:W-:Y:S01]  /*3100*/  ULEA UR4, UR4, UR37, 0x3 ;  /* 0x0000002504047291 */ /* 0x000fe2000f8e18ff */
[----:B-1----:R-:W-:-:S04]  /*3110*/  LOP3.LUT R2, R12, UR7, RZ, 0x3c, !PT ;  /* 0x000000070c027c12 */ /* 0x002fc8000f8e3cff */
[----:B------:R-:W-:-:S04]  /*3120*/  SHF.L.U32 R0, R2, 0x1f, RZ ;  /* 0x0000001f02007819 */ /* 0x000fc800000006ff */
[----:B------:R-:W1:Y:S02]  /*3130*/  SYNCS.PHASECHK.TRANS64 P0, [UR4+0xf0], R0 ;  /* 0x0000f000ff0075a7 */ /* 0x000e640008001004 */
[----:B-1----:R-:W-:Y:S05]  /*3140*/  @P0 EXIT ;  /* 0x000000000000094d */ /* 0x002fea0003800000 */
[----:B------:R-:W-:Y:S02]  /*3150*/  SHF.L.U32 R2, R2, 0x1f, RZ ;  /* 0x0000001f02027819 */ /* 0x000fe400000006ff */
[----:B------:R-:W-:-:S07]  /*3160*/  MOV R0, UR4 ;  /* 0x0000000400007c02 */ /* 0x000fce0008000f00 */
.L_x_61:
[----:B-1----:R1:W2:Y:S02]  /*3170*/  SYNCS.PHASECHK.TRANS64.TRYWAIT P0, [R0+URZ+0xf0], R2 ;  /* 0x0000f002000075a7 */ /* 0x0022a400080011ff */
[----:B--2---:R-:W-:Y:S05]  /*3180*/  @!P0 NANOSLEEP.SYNCS 0x989680 ;  /* 0x009896800000895d */ /* 0x004fea0003900000 */
[----:B------:R-:W2:Y:S02]  /*3190*/  @!P0 SYNCS.PHASECHK.TRANS64 P0, [R0+URZ+0xf0], R2 ;  /* 0x0000f002000085a7 */ /* 0x000ea400080010ff */
[----:B--2---:R-:W-:Y:S05]  /*31a0*/  @P0 EXIT ;  /* 0x000000000000094d */ /* 0x004fea0003800000 */
[----:B------:R-:W-:Y:S05]  /*31b0*/  BRA `(.L_x_61) ;  /* 0xfffffffc00ec7947 */ /* 0x000fea000383ffff */
.L_x_54:
[----:B------:R-:W-:Y:S05]  /*31c0*/  BRA.U UP3, `(.L_x_62) ;  /* 0x0000001103d87547 */ /* 0x000fea000b800000 */
[----:B------:R-:W-:Y:S01]  /*31d0*/  UMOV UR6, 0x40 ;  /* 0x0000004000067882 */ /* 0x000fe20000000000 */
[----:B------:R-:W-:Y:S01]  /*31e0*/  NOP ;  /* 0x0000000000007918 */ /* 0x000fe20000000000 */
[----:B------:R-:W-:Y:S01]  /*31f0*/  ULEA UR6, UR37, UR6, 0x18 ;  /* 0x0000000625067291 */ /* 0x000fe2000f8ec0ff */
[----:B------:R-:W-:Y:S02]  /*3200*/  UMOV UR7, 0x400 ;  /* 0x0000040000077882 */ /* 0x000fe40000000000 */
[----:B------:R-:W-:-:S06]  /*3210*/  ULEA UR37, UR37, UR7, 0x18 ;  /* 0x0000000725257291 */ /* 0x000fcc000f8ec0ff */
[----:B------:R-:W1:Y:S02]  /*3220*/  LDS.U8 R2, [UR6+0x1c] ;  /* 0x00001c06ff027984 */ /* 0x000e640008000000 */
[----:B-1----:R-:W-:-:S13]  /*3230*/  ISETP.NE.AND P0, PT, R2, RZ, PT ;  /* 0x000000ff0200720c */ /* 0x002fda0003f05270 */
[----:B------:R-:W-:Y:S05]  /*3240*/  @P0 BRA `(.L_x_63) ;  /* 0x0000000400080947 */ /* 0x000fea0003800000 */
[----:B------:R-:W-:Y:S02]  /*3250*/  UISETP.NE.U32.AND UP0, UPT, UR5, 0x1, UPT ;  /* 0x000000010500788c */ /* 0x000fe4000bf05070 */
[----:B------:R-:W-:-:S07]  /*3260*/  UIADD3 UR8, UPT, UPT, UR6, 0x8, URZ ;  /* 0x0000000806087890 */ /* 0x000fce000fffe0ff */
[----:B------:R-:W-:Y:S05]  /*3270*/  BRA.U !UP0, `(.L_x_64) ;  /* 0x00000001089c7547 */ /* 0x000fea000b800000 */
[----:B------:R-:W-:Y:S01]  /*3280*/  ELECT P0, URZ, PT ;  /* 0x0000000000ff782f */ /* 0x000fe20003800000 */
[----:B------:R-:W-:-:S12]  /*3290*/  BSSY B0, `(.L_x_64) ;  /* 0x0000025000007945 */ /* 0x000fd80003800000 */
[----:B------:R-:W-:Y:S05]  /*32a0*/  @!P0 BRA `(.L_x_65) ;  /* 0x00000000008c8947 */ /* 0x000fea0003800000 */
[----:B------:R-:W-:-:S05]  /*32b0*/  UMOV UR7, 0x10 ;  /* 0x0000001000077882 */ /* 0x000fca0000000000 */
[----:B------:R-:W-:Y:S04]  /*32c0*/  DEPBAR.LE SB1, 0x36 ;  /* 0x00009d800000791a */ /* 0x000fe80000000000 */
[----:B------:R-:W1:Y:S02]  /*32d0*/  UTCATOMSWS.2CTA.FIND_AND_SET.ALIGN UP1, UR7, UR7 ;  /* 0x00000007000775e3 */ /* 0x000e640008220800 */
[----:B-1----:R-:W-:Y:S01]  /*32e0*/  MOV R9, UR7 ;  /* 0x0000000700097c02 */ /* 0x002fe20008000f00 */
[----:B------:R-:W-:Y:S06]  /*32f0*/  BRA.U UP1, `(.L_x_66) ;  /* 0x0000000101187547 */ /* 0x000fec000b800000 */
.L_x_67:
[----:B------:R-:W-:Y:S05]  /*3300*/  NANOSLEEP 0x64 ;  /* 0x000000640000795d */ /* 0x000fea0003800000 */
[----:B------:R-:W-:-:S05]  /*3310*/  UMOV UR7, 0x10 ;  /* 0x0000001000077882 */ /* 0x000fca0000000000 */
[----:B------:R-:W-:Y:S04]  /*3320*/  DEPBAR.LE SB1, 0x36 ;  /* 0x00009d800000791a */ /* 0x000fe80000000000 */
[----:B------:R-:W1:Y:S02]  /*3330*/  UTCATOMSWS.2CTA.FIND_AND_SET.ALIGN UP1, UR7, UR7 ;  /* 0x00000007000775e3 */ /* 0x000e640008220800 */
[----:B-1----:R-:W-:Y:S01]  /*3340*/  MOV R9, UR7 ;  /* 0x0000000700097c02 */ /* 0x002fe20008000f00 */
[----:B------:R-:W-:Y:S05]  /*3350*/  BRA.U !UP1, `(.L_x_67) ;  /* 0xfffffffd09e87547 */ /* 0x000fea000b83ffff */
.L_x_66:
[----:B------:R-:W1:Y:S01]  /*3360*/  LDS R5, [UR6+0x10] ;  /* 0x00001006ff057984 */ /* 0x000e620008000800 */
[----:B------:R-:W-:Y:S01]  /*3370*/  IMAD.U32 R3, RZ, RZ, UR37 ;  /* 0x00000025ff037e24 */ /* 0x000fe2000f8e00ff */
[----:B------:R-:W-:-:S03]  /*3380*/  MOV R2, UR4 ;  /* 0x0000000400027c02 */ /* 0x000fc60008000f00 */
[----:B------:R-:W-:Y:S01]  /*3390*/  VIADD R3, R3, 0x190 ;  /* 0x0000019003037836 */ /* 0x000fe20000000000 */
[----:B-1----:R-:W-:-:S04]  /*33a0*/  SHF.L.U32 R5, R5, 0x1f, RZ ;  /* 0x0000001f05057819 */ /* 0x002fc800000006ff */
[----:B------:R-:W1:Y:S02]  /*33b0*/  SYNCS.PHASECHK.TRANS64.TRYWAIT P0, [UR6+0x8], R5 ;  /* 0x00000805ff0075a7 */ /* 0x000e640008001106 */
[----:B-1----:R-:W-:Y:S05]  /*33c0*/  @P0 BRA `(.L_x_68) ;  /* 0x0000000000080947 */ /* 0x002fea0003800000 */
[----:B------:R-:W1:Y:S02]  /*33d0*/  SYNCS.PHASECHK.TRANS64.TRYWAIT P0, [UR6+0x8], R5 ;  /* 0x00000805ff0075a7 */ /* 0x000e640008001106 */
[----:B-1----:R-:W-:Y:S05]  /*33e0*/  @!P0 BRA `(.L_x_69) ;  /* 0x00000054000c8947 */ /* 0x002fea0003800000 */
.L_x_68:
[----:B-1----:R-:W-:Y:S01]  /*33f0*/  HFMA2 R4, -RZ, RZ, 0, 5.9604644775390625e-08 ;  /* 0x00000001ff047431 */ /* 0x002fe200000001ff */
[----:B------:R-:W-:Y:S01]  /*3400*/  UPRMT UR7, UR4, 0x654, UR8 ;  /* 0x0000065404077896 */ /* 0x000fe20008000008 */
[----:B------:R-:W-:Y:S01]  /*3410*/  IMAD.MOV.U32 R7, RZ, RZ, 0xffff ;  /* 0x0000ffffff077424 */ /* 0x000fe200078e00ff */
[----:B------:R-:W-:Y:S01]  /*3420*/  PRMT R2, R2, 0x654, R3 ;  /* 0x0000065402027816 */ /* 0x000fe20000000003 */
[----:B------:R-:W-:Y:S02]  /*3430*/  IMAD.MOV.U32 R5, RZ, RZ, 0x4 ;  /* 0x00000004ff057424 */ /* 0x000fe400078e00ff */
[----:B------:R-:W-:Y:S01]  /*3440*/  IMAD.SHL.U32 R8, R9, 0x20, RZ ;  /* 0x0000002009087824 */ /* 0x000fe200078e00ff */
[----:B------:R-:W-:Y:S02]  /*3450*/  MOV R3, UR7 ;  /* 0x0000000700037c02 */ /* 0x000fe40008000f00 */
[-C--:B------:R-:W-:Y:S01]  /*3460*/  SHF.L.U32 R7, R7, R9.reuse, RZ ;  /* 0x0000000907077219 */ /* 0x080fe200000006ff */
[----:B------:R1:W-:Y:S01]  /*3470*/  SYNCS.ARRIVE.TRANS64.RED RZ, [UR7], R5 ;  /* 0x00000005ffff79a7 */ /* 0x0003e20008000407 */
[----:B------:R-:W-:Y:S01]  /*3480*/  SHF.L.U32 R6, R4, R9, RZ ;  /* 0x0000000904067219 */ /* 0x000fe200000006ff */
[----:B------:R1:W-:Y:S04]  /*3490*/  STS [UR37+0x190], R8 ;  /* 0x00019008ff007988 */ /* 0x0003e80008000825 */
[----:B------:R1:W-:Y:S04]  /*34a0*/  STAS [R2.64], R9 ;  /* 0x0000000902007dbd */ /* 0x0003e8000c0008ff */
[----:B------:R1:W-:Y:S04]  /*34b0*/  ATOMS.OR RZ, [UR6+0x14], R7 ;  /* 0x00001407ffff798c */ /* 0x0003e8000b000006 */
[----:B------:R1:W-:Y:S04]  /*34c0*/  ATOMS.OR RZ, [UR6+0x18], R6 ;  /* 0x00001806ffff798c */ /* 0x0003e8000b000006 */
[----:B------:R1:W-:Y:S02]  /*34d0*/  ATOMS.XOR RZ, [UR6+0x10], R4 ;  /* 0x00001004ffff798c */ /* 0x0003e4000b800006 */
.L_x_65:
[----:B------:R-:W-:Y:S05]  /*34e0*/  BSYNC B0 ;  /* 0x0000000000007941 */ /* 0x000fea0003800000 */
.L_x_64:
[----:B------:R-:W-:Y:S05]  /*34f0*/  BRA.U UP0, `(.L_x_70) ;  /* 0x00000001006c7547 */ /* 0x000fea000b800000 */
[----:B------:R-:W-:-:S03]  /*3500*/  UMOV UR7, 0xffffffff ;  /* 0xffffffff00077882 */ /* 0x000fc60000000000 */
[----:B------:R-:W-:Y:S05]  /*3510*/  BRA.DIV UR7, `(.L_x_71) ;  /* 0x0000005207d87947 */ /* 0x000fea000b800000 */
[----:B------:R-:W-:-:S13]  /*3520*/  ELECT P6, URZ, PT ;  /* 0x0000000000ff782f */ /* 0x000fda00038c0000 */
.L_x_170:
[----:B------:R-:W-:Y:S05]  /*3530*/  @!P6 BRA `(.L_x_70) ;  /* 0x00000000005ce947 */ /* 0x000fea0003800000 */
[----:B-1----:R-:W1:Y:S02]  /*3540*/  LDS R3, [UR6+0x10] ;  /* 0x00001006ff037984 */ /* 0x002e640008000800 */
[----:B-1----:R-:W-:-:S04]  /*3550*/  SHF.L.U32 R3, R3, 0x1f, RZ ;  /* 0x0000001f03037819 */ /* 0x002fc800000006ff */
[----:B------:R-:W1:Y:S02]  /*3560*/  SYNCS.PHASECHK.TRANS64.TRYWAIT P0, [UR6+0x8], R3 ;  /* 0x00000803ff0075a7 */ /* 0x000e640008001106 */
[----:B-1----:R-:W-:Y:S05]  /*3570*/  @P0 BRA `(.L_x_72) ;  /* 0x0000000000080947 */ /* 0x002fea0003800000 */
[----:B------:R-:W1:Y:S02]  /*3580*/  SYNCS.PHASECHK.TRANS64.TRYWAIT P0, [UR6+0x8], R3 ;  /* 0x00000803ff0075a7 */ /* 0x000e640008001106 */
[----:B-1----:R-:W-:Y:S05]  /*3590*/  @!P0 BRA `(.L_x_73) ;  /* 0x0000005000d88947 */ /* 0x002fea0003800000 */
.L_x_72:
[----:B------:R-:W2:Y:S01]  /*35a0*/  LDS R5, [UR37+0x190] ;  /* 0x00019025ff057984 */ /* 0x000ea20008000800 */
[----:B-1----:R-:W-:Y:S02]  /*35b0*/  HFMA2 R2, -RZ, RZ, 0, 5.9604644775390625e-08 ;  /* 0x00000001ff027431 */ /* 0x002fe400000001ff */
[----:B------:R-:W-:Y:S01]  /*35c0*/  IMAD.MOV.U32 R3, RZ, RZ, 0xffff ;  /* 0x0000ffffff037424 */ /* 0x000fe200078e00ff */
[----:B------:R-:W-:Y:S01]  /*35d0*/  UPRMT UR7, UR4, 0x654, UR8 ;  /* 0x0000065404077896 */ /* 0x000fe20008000008 */
[----:B--2---:R-:W-:-:S03]  /*35e0*/  IMAD.SHL.U32 R4, R5, 0x20, RZ ;  /* 0x0000002005047824 */ /* 0x004fc600078e00ff */
[-C--:B------:R-:W-:Y:S02]  /*35f0*/  SHF.L.U32 R3, R3, R5.reuse, RZ ;  /* 0x0000000503037219 */ /* 0x080fe400000006ff */
[----:B------:R-:W-:Y:S01]  /*3600*/  SHF.L.U32 R5, R2, R5, RZ ;  /* 0x0000000502057219 */ /* 0x000fe200000006ff */
[----:B------:R2:W-:Y:S04]  /*3610*/  STS [UR37+0x190], R4 ;  /* 0x00019004ff007988 */ /* 0x0005e80008000825 */
[----:B------:R2:W-:Y:S04]  /*3620*/  ATOMS.OR RZ, [UR6+0x14], R3 ;  /* 0x00001403ffff798c */ /* 0x0005e8000b000006 */
[----:B------:R2:W-:Y:S01]  /*3630*/  ATOMS.OR RZ, [UR6+0x18], R5 ;  /* 0x00001805ffff798c */ /* 0x0005e2000b000006 */
[----:B------:R-:W-:Y:S03]  /*3640*/  SYNCS.ARRIVE.TRANS64.RED.A1T0 RZ, [UR7], RZ ;  /* 0x000000ffffff79a7 */ /* 0x000fe60008100407 */
[----:B------:R2:W-:Y:S01]  /*3650*/  ATOMS.XOR RZ, [UR6+0x10], R2 ;  /* 0x00001002ffff798c */ /* 0x0005e2000b800006 */
[----:B------:R-:W-:Y:S05]  /*3660*/  BRA `(.L_x_70) ;  /* 0x0000000000107947 */ /* 0x000fea0003800000 */
.L_x_63:
[----:B------:R-:W-:-:S05]  /*3670*/  MOV R2, 0xffffffff ;  /* 0xffffffff00027802 */ /* 0x000fca0000000f00 */
[----:B------:R1:W-:Y:S02]  /*3680*/  STS [UR37+0x190], R2 ;  /* 0x00019002ff007988 */ /* 0x0003e40008000825 */
[----:B-1----:R-:W-:Y:S02]  /*3690*/  MOV R2, 0x36b0 ;  /* 0x000036b000027802 */ /* 0x002fe40000000f00 */
[----:B-----5:R-:W-:Y:S05]  /*36a0*/  CALL.REL.NOINC `($__internal_1_$__cuda_sm10x_tcgen05_guardrail_trap_phase_invalid_during_alloc) ;  /* 0x0000005800387944 */ /* 0x020fea0003c00000 */
.L_x_70:
[----:B------:R-:W-:Y:S05]  /*36b0*/  WARPSYNC.ALL ;  /* 0x0000000000007948 */ /* 0x000fea0003800000 */
[----:B------:R-:W3:Y:S01]  /*36c0*/  S2UR UR7, SR_CgaCtaId ;  /* 0x00000000000779c3 */ /* 0x000ee20000008800 */
[----:B------:R-:W-:Y:S01]  /*36d0*/  UMOV UR6, 0x400 ;  /* 0x0000040000067882 */ /* 0x000fe20000000000 */
[----:B------:R-:W-:-:S06]  /*36e0*/  NOP ;  /* 0x0000000000007918 */ /* 0x000fcc0000000000 */
[----:B------:R-:W-:Y:S06]  /*36f0*/  BAR.ARV 0x6, 0xa0 ;  /* 0x0182800000007b1d */ /* 0x000fec0000002000 */
[----:B------:R-:W4:Y:S01]  /*3700*/  LDCU UR8, c[0x0][0x38c] ;  /* 0x00007180ff0877ac */ /* 0x000f220008000800 */
[----:B------:R-:W-:Y:S01]  /*3710*/  LOP3.LUT R10, R10, 0xffff, RZ, 0xc0, !PT ;  /* 0x0000ffff0a0a7812 */ /* 0x000fe200078ec0ff */
[----:B-1----:R-:W-:Y:S01]  /*3720*/  IMAD.MOV.U32 R9, RZ, RZ, 0x1 ;  /* 0x00000001ff097424 */ /* 0x002fe200078e00ff */
[----:B------:R-:W-:Y:S01]  /*3730*/  LOP3.LUT R0, R0, 0xffff, RZ, 0xc0, !PT ;  /* 0x0000ffff00007812 */ /* 0x000fe200078ec0ff */
[----:B------:R-:W-:Y:S01]  /*3740*/  IMAD.MOV.U32 R8, RZ, RZ, RZ ;  /* 0x000000ffff087224 */ /* 0x000fe200078e00ff */
[----:B------:R-:W-:Y:S01]  /*3750*/  R2UR UR12, R10 ;  /* 0x000000000a0c72ca */ /* 0x000fe200000e0000 */
[----:B------:R-:W-:Y:S01]  /*3760*/  UMOV UR19, URZ ;  /* 0x000000ff00137c82 */ /* 0x000fe20008000000 */
[----:B------:R-:W-:Y:S01]  /*3770*/  R2UR UR11, R0 ;  /* 0x00000000000b72ca */ /* 0x000fe200000e0000 */
[----:B------:R-:W-:Y:S01]  /*3780*/  UMOV UR18, URZ ;  /* 0x000000ff00127c82 */ /* 0x000fe20008000000 */
[----:B------:R-:W-:Y:S01]  /*3790*/  UMOV UR17, URZ ;  /* 0x000000ff00117c82 */ /* 0x000fe20008000000 */
[----:B---3--:R-:W-:-:S02]  /*37a0*/  ULEA UR7, UR7, UR6, 0x18 ;  /* 0x0000000607077291 */ /* 0x008fc4000f8ec0ff */
[----:B------:R-:W-:Y:S02]  /*37b0*/  UISETP.NE.AND UP2, UPT, UR5, URZ, UPT ;  /* 0x000000ff0500728c */ /* 0x000fe4000bf45270 */
[----:B------:R-:W-:Y:S02]  /*37c0*/  UIADD3 UR13, UPT, UPT, UR7, 0x6400, URZ ;  /* 0x00006400070d7890 */ /* 0x000fe4000fffe0ff */
[----:B------:R-:W-:Y:S02]  /*37d0*/  UIADD3 UR14, UPT, UPT, UR7, 0x2e400, URZ ;  /* 0x0002e400070e7890 */ /* 0x000fe4000fffe0ff */
[----:B----4-:R-:W-:Y:S01]  /*37e0*/  UIADD3 UR8, UPT, UPT, UR8, 0x3f, URZ ;  /* 0x0000003f08087890 */ /* 0x010fe2000fffe0ff */
[----:B--2---:R-:W1:Y:S01]  /*37f0*/  LDS R2, [UR7+0x190] ;  /* 0x00019007ff027984 */ /* 0x004e620008000800 */
[----:B------:R-:W-:Y:S02]  /*3800*/  USHF.R.U32.HI UR13, URZ, 0x4, UR13 ;  /* 0x00000004ff0d7899 */ /* 0x000fe4000801160d */
[----:B------:R-:W-:-:S02]  /*3810*/  USHF.R.S32.HI UR6, URZ, 0x1f, UR8 ;  /* 0x0000001fff067899 */ /* 0x000fc40008011408 */
[----:B------:R-:W-:Y:S02]  /*3820*/  USHF.R.U32.HI UR14, URZ, 0x4, UR14 ;  /* 0x00000004ff0e7899 */ /* 0x000fe4000801160e */
[----:B------:R-:W-:Y:S02]  /*3830*/  ULEA.HI UR6, UR6, UR8, URZ, 0x6 ;  /* 0x0000000806067291 */ /* 0x000fe4000f8f30ff */
[----:B------:R-:W-:Y:S02]  /*3840*/  ULOP3.LUT UR13, UR13, 0x3fff, URZ, 0xc0, !UPT ;  /* 0x00003fff0d0d7892 */ /* 0x000fe4000f8ec0ff */
[----:B------:R-:W-:Y:S02]  /*3850*/  USHF.R.S32.HI UR6, URZ, 0x6, UR6 ;  /* 0x00000006ff067899 */ /* 0x000fe40008011406 */
[----:B------:R-:W-:Y:S02]  /*3860*/  ULOP3.LUT UR14, UR14, 0x3fff, URZ, 0xc0, !UPT ;  /* 0x00003fff0e0e7892 */ /* 0x000fe4000f8ec0ff */
[----:B------:R-:W-:Y:S01]  /*3870*/  UISETP.LT.AND UP0, UPT, UR6, 0x1, UPT ;  /* 0x000000010600788c */ /* 0x000fe2000bf01270 */
[----:B------:R-:W-:Y:S01]  /*3880*/  UMOV UR28, 0x0 ;  /* 0x00000000001c7882 */ /* 0x000fe20000000000 */
[----:B------:R-:W-:Y:S01]  /*3890*/  UMOV UR29, 0x10100010 ;  /* 0x10100010001d7882 */ /* 0x000fe20000000000 */
[----:B------:R-:W-:-:S02]  /*38a0*/  ULOP3.LUT UR13, UR13, 0x10000, URZ, 0xfc, !UPT ;  /* 0x000100000d0d7892 */ /* 0x000fc4000f8efcff */
[----:B------:R-:W-:Y:S02]  /*38b0*/  ULOP3.LUT UR14, UR14, 0x10000, URZ, 0xfc, !UPT ;  /* 0x000100000e0e7892 */ /* 0x000fe4000f8efcff */
[----:B------:R-:W-:Y:S01]  /*38c0*/  USEL UR20, UR6, 0x1, !UP0 ;  /* 0x0000000106147887 */ /* 0x000fe2000c000000 */
[----:B------:R-:W-:Y:S01]  /*38d0*/  UMOV UR26, 0x0 ;  /* 0x00000000001a7882 */ /* 0x000fe20000000000 */
[----:B------:R-:W-:Y:S01]  /*38e0*/  UMOV UR27, 0x10100010 ;  /* 0x10100010001b7882 */ /* 0x000fe20000000000 */
[----:B------:R-:W-:Y:S01]  /*38f0*/  UMOV UR24, 0x0 ;  /* 0x0000000000187882 */ /* 0x000fe20000000000 */
[----:B------:R-:W-:Y:S01]  /*3900*/  UMOV UR25, 0x10100010 ;  /* 0x1010001000197882 */ /* 0x000fe20000000000 */
[----:B------:R-:W-:Y:S01]  /*3910*/  UMOV UR22, 0x0 ;  /* 0x0000000000167882 */ /* 0x000fe20000000000 */
[----:B------:R-:W-:Y:S01]  /*3920*/  UMOV UR23, 0x10100010 ;  /* 0x1010001000177882 */ /* 0x000fe20000000000 */
[----:B-1----:R-:W-:Y:S02]  /*3930*/  R2UR UR21, R2 ;  /* 0x00000000021572ca */ /* 0x002fe400000e0000 */
[----:B------:R-:W-:-:S13]  /*3940*/  CS2R R2, SRZ ;  /* 0x0000000000027805 */ /* 0x000fda000001ff00 */
.L_x_81:
[C---:B------:R-:W-:Y:S02]  /*3950*/  LEA R0, R8.reuse, UR7, 0x3 ;  /* 0x0000000708007c11 */ /* 0x040fe4000f8e18ff */
[----:B------:R-:W-:Y:S02]  /*3960*/  SHF.L.U32 R4, R3, 0x1f, RZ ;  /* 0x0000001f03047819 */ /* 0x000fe400000006ff */
[----:B------:R-:W-:Y:S02]  /*3970*/  LEA R5, R8, UR7, 0x4 ;  /* 0x0000000708057c11 */ /* 0x000fe4000f8e20ff */
[----:B------:R-:W1:Y:S02]  /*3980*/  SYNCS.PHASECHK.TRANS64.TRYWAIT P0, [R0+URZ+0xe0], R4 ;  /* 0x0000e004000075a7 */ /* 0x000e6400080011ff */
[----:B-1-34-:R-:W-:Y:S05]  /*3990*/  @!P0 BRA `(.L_x_74) ;  /* 0x0000004c00f08947 */ /* 0x01afea0003800000 */
.L_x_171:
[----:B-1----:R-:W1:Y:S01]  /*39a0*/  LDS.128 R4, [R5+0x170] ;  /* 0x0001700005047984 */ /* 0x002e620000000c00 */
[----:B------:R-:W-:Y:S02]  /*39b0*/  VIADD R0, R0, 0xf0 ;  /* 0x000000f000007836 */ /* 0x000fe40000000000 */
[----:B------:R-:W-:Y:S01]  /*39c0*/  VIADD R8, R8, 0x1 ;  /* 0x0000000108087836 */ /* 0x000fe20000000000 */
[----:B------:R-:W-:Y:S01]  /*39d0*/  @!PT LDS RZ, [RZ] ;  /* 0x00000000fffff984 */ /* 0x000fe20000000800 */
[----:B------:R-:W-:Y:S01]  /*39e0*/  @!PT LDS RZ, [RZ] ;  /* 0x00000000fffff984 */ /* 0x000fe20000000800 */
[----:B------:R-:W-:Y:S01]  /*39f0*/  @!PT LDS RZ, [RZ] ;  /* 0x00000000fffff984 */ /* 0x000fe20000000800 */
[----:B------:R-:W-:Y:S01]  /*3a00*/  @!PT LDS RZ, [RZ] ;  /* 0x00000000fffff984 */ /* 0x000fe20000000800 */
[----:B------:R2:W-:Y:S06]  /*3a10*/  MEMBAR.ALL.CTA ;  /* 0x0000000000007992 */ /* 0x0005ec0000008000 */
[----:B--2---:R-:W2:Y:S01]  /*3a20*/  FENCE.VIEW.ASYNC.S ;  /* 0x00000000000073c6 */ /* 0x004ea20000000000 */
[----:B------:R-:W-:-:S04]  /*3a30*/  PRMT R0, RZ, 0x654, R0 ;  /* 0x00000654ff007816 */ /* 0x000fc80000000000 */
[----:B--2---:R2:W-:Y:S01]  /*3a40*/  SYNCS.ARRIVE.TRANS64.RED.A1T0 RZ, [R0+URZ], RZ ;  /* 0x000000ff00ff79a7 */ /* 0x0045e200081004ff */
[----:B-1----:R-:W-:Y:S01]  /*3a50*/  LOP3.LUT P1, RZ, R6, 0x1, RZ, 0xc0, !PT ;  /* 0x0000000106ff7812 */ /* 0x002fe2000782c0ff */
[----:B--2---:R-:W-:-:S12]  /*3a60*/  BRA.U UP2, `(.L_x_75) ;  /* 0x0000000502087547 */ /* 0x004fd8000b800000 */
[----:B------:R-:W1:Y:S01]  /*3a70*/  LDCU UR8, c[0x0][0x38c] ;  /* 0x00007180ff0877ac */ /* 0x000e620008000800 */
[----:B------:R-:W-:Y:S02]  /*3a80*/  PLOP3.LUT P2, PT, PT, PT, PT, 0x80, 0x8 ;  /* 0x000000000008781c */ /* 0x000fe40003f4f070 */
[----:B------:R-:W-:Y:S01]  /*3a90*/  SHF.L.U32 R4, R9, 0x1f, RZ ;  /* 0x0000001f09047819 */ /* 0x000fe200000006ff */
[----:B------:R-:W-:Y:S02]  /*3aa0*/  ULEA UR9, UR19, UR7, 0x3 ;  /* 0x0000000713097291 */ /* 0x000fe4000f8e18ff */
[----:B------:R-:W-:Y:S02]  /*3ab0*/  ULEA UR10, UR19, UR21, 0x6 ;  /* 0x00000015130a7291 */ /* 0x000fe4000f8e30ff */
[----:B-1----:R-:W-:-:S06]  /*3ac0*/  UISETP.GE.AND UP0, UPT, UR8, 0x1, UPT ;  /* 0x000000010800788c */ /* 0x002fcc000bf06270 */
[----:B------:R-:W-:-:S05]  /*3ad0*/  PLOP3.LUT P0, PT, PT, PT, UP0, 0x80, 0x8 ;  /* 0x000000000008781c */ /* 0x000fca0003f0f008 */
[----:B------:R-:W-:-:S08]  /*3ae0*/  @UP0 ULEA UR8, UR18, UR7, 0x3 ;  /* 0x0000000712080291 */ /* 0x000fd0000f8e18ff */
[----:B------:R-:W-:-:S04]  /*3af0*/  @P0 SHF.L.U32 R0, R2, 0x1f, RZ ;  /* 0x0000001f02000819 */ /* 0x000fc800000006ff */
[----:B------:R1:W2:Y:S01]  /*3b00*/  @P0 SYNCS.PHASECHK.TRANS64.TRYWAIT P2, [UR8], R0 ;  /* 0x00000000ff0005a7 */ /* 0x0002a20008041108 */
[----:B------:R-:W3:Y:S02]  /*3b10*/  SYNCS.PHASECHK.TRANS64.TRYWAIT P0, [UR9+0x120], R4 ;  /* 0x00012004ff0075a7 */ /* 0x000ee40008001109 */
[----:B-123--:R-:W-:Y:S05]  /*3b20*/  @!P0 BRA `(.L_x_76) ;  /* 0x0000004c00a08947 */ /* 0x00efea0003800000 */
.L_x_173:
[----:B------:R-:W-:Y:S01]  /*3b30*/  UMOV UR16, UR17 ;  /* 0x0000001100107c82 */ /* 0x000fe20008000000 */
[----:B------:R-:W-:Y:S05]  /*3b40*/  BRA.U !UP0, `(.L_x_77) ;  /* 0x0000000108c07547 */ /* 0x000fea000b800000 */
[----:B------:R-:W-:Y:S02]  /*3b50*/  UIADD3 UR16, UPT, UPT, UR20, UR17, URZ ;  /* 0x0000001114107290 */ /* 0x000fe4000fffe0ff */
[----:B------:R-:W-:Y:S01]  /*3b60*/  UPLOP3.LUT UP3, UPT, UPT, UPT, UPT, 0x40, 0x4 ;  /* 0x000000000004789c */ /* 0x000fe20003f6e870 */
[----:B------:R-:W-:Y:S01]  /*3b70*/  UMOV UR15, UR6 ;  /* 0x00000006000f7c82 */ /* 0x000fe20008000000 */
[----:B------:R-:W-:-:S09]  /*3b80*/  UMOV UR46, UR18 ;  /* 0x00000012002e7c82 */ /* 0x000fd20008000000 */
.L_x_80:
[----:B--2---:R-:W-:Y:S01]  /*3b90*/  ULEA UR8, UR46, UR7, 0x3 ;  /* 0x000000072e087291 */ /* 0x004fe2000f8e18ff */
[----:B---3--:R-:W-:Y:S11]  /*3ba0*/  @P2 BRA `(.L_x_78) ;  /* 0x00000000000c2947 */ /* 0x008ff60003800000 */
[----:B-1----:R-:W-:Y:S04]  /*3bb0*/  SHF.L.U32 R4, R2, 0x1f, RZ ;  /* 0x0000001f02047819 */ /* 0x002fe800000006ff */
[----:B------:R-:W1:Y:S02]  /*3bc0*/  SYNCS.PHASECHK.TRANS64.TRYWAIT P0, [UR8], R4 ;  /* 0x00000004ff0075a7 */ /* 0x000e640008001108 */
[----:B-1----:R-:W-:Y:S05]  /*3bd0*/  @!P0 BRA `(.L_x_79) ;  /* 0x0000004c008c8947 */ /* 0x002fea0003800000 */
.L_x_78:
[----:B------:R-:W-:Y:S01]  /*3be0*/  UISETP.NE.AND UP0, UPT, UR15, 0x1, UPT ;  /* 0x000000010f00788c */ /* 0x000fe2000bf05270 */
[----:B------:R-:W-:Y:S01]  /*3bf0*/  PLOP3.LUT P2, PT, PT, PT, PT, 0x80, 0x8 ;  /* 0x000000000008781c */ /* 0x000fe20003f4f070 */
[----:B------:R-:W-:Y:S02]  /*3c00*/  UIADD3 UR18, UPT, UPT, UR46, 0x1, URZ ;  /* 0x000000012e127890 */ /* 0x000fe4000fffe0ff */
[----:B------:R-:W-:Y:S02]  /*3c10*/  ULEA UR32, UR46, UR14, 0x8 ;  /* 0x0000000e2e207291 */ /* 0x000fe4000f8e40ff */
[----:B------:R-:W-:Y:S01]  /*3c20*/  UISETP.NE.AND UP1, UPT, UR18, 0xa, UPT ;  /* 0x0000000a1200788c */ /* 0x000fe2000bf25270 */
[----:B------:R-:W-:Y:S01]  /*3c30*/  PLOP3.LUT P0, PT, PT, PT, UP0, 0x80, 0x8 ;  /* 0x000000000008781c */ /* 0x000fe20003f0f008 */
[----:B------:R-:W-:Y:S02]  /*3c40*/  UIADD3 UR44, UPT, UPT, UR32, 0x2, URZ ;  /* 0x00000002202c7890 */ /* 0x000fe4000fffe0ff */
[----:B------:R-:W-:Y:S02]  /*3c50*/  USEL UR31, URZ, 0x1, UP1 ;  /* 0x00000001ff1f7887 */ /* 0x000fe40008800000 */
[----:B------:R-:W-:Y:S02]  /*3c60*/  USEL UR18, UR18, URZ, UP1 ;  /* 0x000000ff12127287 */ /* 0x000fe40008800000 */
[----:B------:R-:W-:Y:S02]  /*3c70*/  UIADD3 UR40, UPT, UPT, UR32, 0x4, URZ ;  /* 0x0000000420287890 */ /* 0x000fe4000fffe0ff */
[----:B------:R-:W-:Y:S01]  /*3c80*/  @UP0 ULEA UR30, UR18, UR7, 0x3 ;  /* 0x00000007121e0291 */ /* 0x000fe2000f8e18ff */
[----:B------:R-:W-:Y:S01]  /*3c90*/  LOP3.LUT R2, R2, UR31, RZ, 0x3c, !PT ;  /* 0x0000001f02027c12 */ /* 0x000fe2000f8e3cff */
[----:B------:R-:W-:Y:S02]  /*3ca0*/  UIADD3 UR36, UPT, UPT, UR32, 0x6, URZ ;  /* 0x0000000620247890 */ /* 0x000fe4000fffe0ff */
[----:B------:R-:W-:Y:S01]  /*3cb0*/  UIADD3 UR8, UPT, UPT, UR8, 0x50, URZ ;  /* 0x0000005008087890 */ /* 0x000fe2000fffe0ff */
[----:B-1----:R-:W-:Y:S01]  /*3cc0*/  @P0 SHF.L.U32 R0, R2, 0x1f, RZ ;  /* 0x0000001f02000819 */ /* 0x002fe200000006ff */
[----:B------:R-:W-:Y:S02]  /*3cd0*/  UIADD3 UR17, UPT, UPT, UR17, 0x1, URZ ;  /* 0x0000000111117890 */ /* 0x000fe4000fffe0ff */
[----:B------:R-:W-:Y:S01]  /*3ce0*/  UIADD3 UR15, UPT, UPT, UR15, -0x1, URZ ;  /* 0xffffffff0f0f7890 */ /* 0x000fe2000fffe0ff */
[----:B------:R2:W3:Y:S01]  /*3cf0*/  @P0 SYNCS.PHASECHK.TRANS64.TRYWAIT P2, [UR30], R0 ;  /* 0x00000000ff0005a7 */ /* 0x0004e2000804111e */
[----:B------:R-:W-:Y:S02]  /*3d00*/  ULEA UR30, UR46, UR13, 0xa ;  /* 0x0000000d2e1e7291 */ /* 0x000fe4000f8e50ff */
[----:B------:R-:W-:Y:S02]  /*3d10*/  UISETP.NE.AND UP0, UPT, UR17, UR16, UPT ;  /* 0x000000101100728c */ /* 0x000fe4000bf05270 */
[----:B------:R-:W-:Y:S02]  /*3d20*/  UIADD3 UR42, UPT, UPT, UR30, 0x2, URZ ;  /* 0x000000021e2a7890 */ /* 0x000fe4000fffe0ff */
[----:B------:R-:W-:Y:S02]  /*3d30*/  UIADD3 UR38, UPT, UPT, UR30, 0x4, URZ ;  /* 0x000000041e267890 */ /* 0x000fe4000fffe0ff */
[----:B------:R-:W-:Y:S01]  /*3d40*/  UIADD3 UR34, UPT, UPT, UR30, 0x6, URZ ;  /* 0x000000061e227890 */ /* 0x000fe2000fffe0ff */
[----:B------:R-:W-:Y:S01]  /*3d50*/  UMOV UR33, 0x40004040 ;  /* 0x4000404000217882 */ /* 0x000fe20000000000 */
[----:B------:R-:W-:Y:S01]  /*3d60*/  UMOV UR31, 0x40004040 ;  /* 0x40004040001f7882 */ /* 0x000fe20000000000 */
[----:B------:R-:W-:Y:S01]  /*3d70*/  UMOV UR45, 0x40004040 ;  /* 0x40004040002d7882 */ /* 0x000fe20000000000 */
[----:B------:R2:W-:Y:S01]  /*3d80*/  UTCHMMA.2CTA gdesc[UR30], gdesc[UR32], tmem[UR10], tmem[UR28], idesc[UR29], UP3 ;  /* 0x00ff1c201e0075ea */ /* 0x0005e20009a0000a */
[----:B------:R-:W-:Y:S01]  /*3d90*/  UPLOP3.LUT UP3, UPT, UPT, UPT, UPT, 0x80, 0x8 ;  /* 0x000000000008789c */ /* 0x000fe20003f6f070 */
[----:B------:R-:W-:Y:S01]  /*3da0*/  UMOV UR43, 0x40004040 ;  /* 0x40004040002b7882 */ /* 0x000fe20000000000 */
[----:B------:R-:W-:Y:S01]  /*3db0*/  UMOV UR41, 0x40004040 ;  /* 0x4000404000297882 */ /* 0x000fe20000000000 */
[----:B------:R2:W-:Y:S01]  /*3dc0*/  UTCHMMA.2CTA gdesc[UR42], gdesc[UR44], tmem[UR10], tmem[UR26], idesc[UR27], UPT ;  /* 0x00ff1a2c2a0075ea */ /* 0x0005e2000ba0000a */
[----:B------:R-:W-:Y:S01]  /*3dd0*/  UMOV UR39, 0x40004040 ;  /* 0x4000404000277882 */ /* 0x000fe20000000000 */
[----:B------:R-:W-:Y:S01]  /*3de0*/  UMOV UR37, 0x40004040 ;  /* 0x4000404000257882 */ /* 0x000fe20000000000 */
[----:B------:R-:W-:Y:S01]  /*3df0*/  UMOV UR35, 0x40004040 ;  /* 0x4000404000237882 */ /* 0x000fe20000000000 */
[----:B------:R2:W-:Y:S01]  /*3e00*/  UTCHMMA.2CTA gdesc[UR38], gdesc[UR40], tmem[UR10], tmem[UR24], idesc[UR25], UPT ;  /* 0x00ff1828260075ea */ /* 0x0005e2000ba0000a */
[----:B------:R2:W-:Y:S01]  /*3e10*/  UTCHMMA.2CTA gdesc[UR34], gdesc[UR36], tmem[UR10], tmem[UR22], idesc[UR23], UPT ;  /* 0x00ff1624220075ea */ /* 0x0005e2000ba0000a */
[----:B------:R2:W-:Y:S01]  /*3e20*/  UTCBAR.2CTA.MULTICAST [UR8], URZ, UR12 ;  /* 0x000000ff080073e9 */ /* 0x0005e2000820080c */
[----:B------:R-:W-:Y:S01]  /*3e30*/  UMOV UR46, UR18 ;  /* 0x00000012002e7c82 */ /* 0x000fe20008000000 */
[----:B------:R-:W-:Y:S05]  /*3e40*/  BRA.U UP0, `(.L_x_80) ;  /* 0xfffffffd00507547 */ /* 0x000fea000b83ffff */
.L_x_77:
[----:B------:R-:W-:Y:S01]  /*3e50*/  UIADD3 UR9, UPT, UPT, UR9, 0x100, URZ ;  /* 0x0000010009097890 */ /* 0x000fe2000fffe0ff */
[----:B------:R-:W-:-:S08]  /*3e60*/  UMOV UR17, UR16 ;  /* 0x0000001000117c82 */ /* 0x000fd00008000000 */
[----:B------:R4:W-:Y:S01]  /*3e70*/  UTCBAR.2CTA.MULTICAST [UR9], URZ, UR11 ;  /* 0x000000ff090073e9 */ /* 0x0009e2000820080b */
[----:B------:R-:W-:Y:S02]  /*3e80*/  NOP ;  /* 0x0000000000007918 */ /* 0x000fe40000000000 */
.L_x_75:
[----:B------:R-:W-:Y:S01]  /*3e90*/  UIADD3 UR19, UPT, UPT, UR19, 0x1, URZ ;  /* 0x0000000113137890 */ /* 0x000fe2000fffe0ff */
[----:B------:R-:W-:-:S03]  /*3ea0*/  ISETP.NE.AND P0, PT, R8, 0x2, PT ;  /* 0x000000020800780c */ /* 0x000fc60003f05270 */
[----:B------:R-:W-:Y:S01]  /*3eb0*/  UISETP.NE.AND UP0, UPT, UR19, 0x4, UPT ;  /* 0x000000041300788c */ /* 0x000fe2000bf05270 */
[----:B-12---:R-:W-:Y:S02]  /*3ec0*/  SEL R0, RZ, 0x1, P0 ;  /* 0x00000001ff007807 */ /* 0x006fe40000000000 */
[----:B------:R-:W-:Y:S01]  /*3ed0*/  SEL R8, R8, RZ, P0 ;  /* 0x000000ff08087207 */ /* 0x000fe20000000000 */
[----:B------:R-:W-:Y:S01]  /*3ee0*/  USEL UR8, URZ, 0x1, UP0 ;  /* 0x00000001ff087887 */ /* 0x000fe20008000000 */
[----:B------:R-:W-:Y:S01]  /*3ef0*/  LOP3.LUT R3, R3, R0, RZ, 0x3c, !PT ;  /* 0x0000000003037212 */ /* 0x000fe200078e3cff */
[----:B------:R-:W-:-:S04]  /*3f00*/  USEL UR19, UR19, URZ, UP0 ;  /* 0x000000ff13137287 */ /* 0x000fc80008000000 */
[----:B------:R-:W-:Y:S01]  /*3f10*/  LOP3.LUT R9, R9, UR8, RZ, 0x3c, !PT ;  /* 0x0000000809097c12 */ /* 0x000fe2000f8e3cff */
[----:B------:R-:W-:Y:S07]  /*3f20*/  @P1 BRA `(.L_x_81) ;  /* 0xfffffff800881947 */ /* 0x000fee000383ffff */
[----:B------:R-:W1:Y:S01]  /*3f30*/  S2UR UR6, SR_CgaCtaId ;  /* 0x00000000000679c3 */ /* 0x000e620000008800 */
[----:B------:R-:W-:Y:S01]  /*3f40*/  ELECT P0, URZ, PT ;  /* 0x0000000000ff782f */ /* 0x000fe20003800000 */
[----:B------:R-:W-:Y:S01]  /*3f50*/  HFMA2 R0, -RZ, RZ, 0, 5.9604644775390625e-08 ;  /* 0x00000001ff007431 */ /* 0x000fe200000001ff */
[----:B------:R-:W-:-:S05]  /*3f60*/  UMOV UR8, 0x40 ;  /* 0x0000004000087882 */ /* 0x000fca0000000000 */
[----:B------:R-:W-:Y:S01]  /*3f70*/  UVIRTCOUNT.DEALLOC.SMPOOL 0x80 ;  /* 0x000000800000784c */ /* 0x000fe20000000000 */
[----:B------:R-:W-:Y:S02]  /*3f80*/  UISETP.NE.AND UP0, UPT, UR5, URZ, UPT ;  /* 0x000000ff0500728c */ /* 0x000fe4000bf05270 */
[----:B-1----:R-:W-:-:S09]  /*3f90*/  ULEA UR6, UR6, UR8, 0x18 ;  /* 0x0000000806067291 */ /* 0x002fd2000f8ec0ff */
[----:B------:R1:W-:Y:S01]  /*3fa0*/  @P0 STS.U8 [UR6+0x1c], R0 ;  /* 0x00001c00ff000988 */ /* 0x0003e20008000006 */
[----:B------:R-:W-:Y:S05]  /*3fb0*/  BRA.U UP0, `(.L_x_82) ;  /* 0x0000000100a07547 */ /* 0x000fea000b800000 */
[----:B------:R-:W-:Y:S01]  /*3fc0*/  UIADD3 UR5, UPT, UPT, UR7, 0x120, URZ ;  /* 0x0000012007057890 */ /* 0x000fe2000fffe0ff */
[----:B------:R-:W-:-:S03]  /*3fd0*/  SHF.L.U32 R2, R9, 0x1f, RZ ;  /* 0x0000001f09027819 */ /* 0x000fc600000006ff */
[----:B------:R-:W-:-:S09]  /*3fe0*/  ULEA UR8, UR19, UR5, 0x3 ;  /* 0x0000000513087291 */ /* 0x000fd2000f8e18ff */
[----:B------:R-:W2:Y:S02]  /*3ff0*/  SYNCS.PHASECHK.TRANS64.TRYWAIT P0, [UR8], R2 ;  /* 0x00000002ff0075a7 */ /* 0x000ea40008001108 */
[----:B--2---:R-:W-:Y:S05]  /*4000*/  @!P0 BRA `(.L_x_83) ;  /* 0x0000004800988947 */ /* 0x004fea0003800000 */
.L_x_176:
[----:B----4-:R-:W-:-:S04]  /*4010*/  UIADD3 UR9, UPT, UPT, UR19, 0x1, URZ ;  /* 0x0000000113097890 */ /* 0x010fc8000fffe0ff */
        /* <DEDUP_REMOVED lines=8> */
.L_x_178:
        /* <DEDUP_REMOVED lines=9> */
.L_x_180:
[----:B------:R-:W-:-:S04]  /*4130*/  UIADD3 UR9, UPT, UPT, UR9, 0x1, URZ ;  /* 0x0000000109097890 */ /* 0x000fc8000fffe0ff */
[----:B------:R-:W-:-:S04]  /*4140*/  UISETP.NE.AND UP1, UPT, UR9, 0x4, UPT ;  /* 0x000000040900788c */ /* 0x000fc8000bf25270 */
[----:B------:R-:W-:Y:S02]  /*4150*/  USEL UR8, URZ, 0x1, UP1 ;  /* 0x00000001ff087887 */ /* 0x000fe40008800000 */
[----:B------:R-:W-:-:S04]  /*4160*/  USEL UR9, UR9, URZ, UP1 ;  /* 0x000000ff09097287 */ /* 0x000fc80008800000 */
[----:B------:R-:W-:Y:S01]  /*4170*/  ULEA UR9, UR9, UR5, 0x3 ;  /* 0x0000000509097291 */ /* 0x000fe2000f8e18ff */
[----:B------:R-:W-:-:S04]  /*4180*/  LOP3.LUT R2, R2, UR8, RZ, 0x3c, !PT ;  /* 0x0000000802027c12 */ /* 0x000fc8000f8e3cff */
[----:B------:R-:W-:Y:S01]  /*4190*/  SHF.L.U32 R2, R2, 0x1f, RZ ;  /* 0x0000001f02027819 */ /* 0x000fe200000006ff */
[----:B-1----:R-:W-:-:S04]  /*41a0*/  IMAD.U32 R0, RZ, RZ, UR9 ;  /* 0x00000009ff007e24 */ /* 0x002fc8000f8e00ff */
[----:B------:R1:W2:Y:S03]  /*41b0*/  SYNCS.PHASECHK.TRANS64.TRYWAIT P0, [R0+URZ], R2 ;  /* 0x00000002000075a7 */ /* 0x0002a600080011ff */
[----:B--2---:R-:W-:Y:S05]  /*41c0*/  @!P0 NANOSLEEP.SYNCS 0x989680 ;  /* 0x009896800000895d */ /* 0x004fea0003900000 */
[----:B------:R-:W2:Y:S02]  /*41d0*/  @!P0 SYNCS.PHASECHK.TRANS64 P0, [R0+URZ], R2 ;  /* 0x00000002000085a7 */ /* 0x000ea400080010ff */
[----:B--2---:R-:W-:Y:S05]  /*41e0*/  @P0 BRA `(.L_x_86) ;  /* 0x0000000000200947 */ /* 0x004fea0003800000 */
.L_x_87:
[----:B--2---:R2:W4:Y:S02]  /*41f0*/  SYNCS.PHASECHK.TRANS64.TRYWAIT P0, [R0+URZ], R2 ;  /* 0x00000002000075a7 */ /* 0x00452400080011ff */
[----:B----4-:R-:W-:Y:S05]  /*4200*/  @!P0 NANOSLEEP.SYNCS 0x989680 ;  /* 0x009896800000895d */ /* 0x010fea0003900000 */
[----:B------:R-:W4:Y:S02]  /*4210*/  @!P0 SYNCS.PHASECHK.TRANS64 P0, [R0+URZ], R2 ;  /* 0x00000002000085a7 */ /* 0x000f2400080010ff */
[----:B----4-:R-:W-:Y:S05]  /*4220*/  @!P0 BRA `(.L_x_87) ;  /* 0xfffffffc00f08947 */ /* 0x010fea000383ffff */
[----:B------:R-:W-:Y:S05]  /*4230*/  BRA `(.L_x_86) ;  /* 0x00000000000c7947 */ /* 0x000fea0003800000 */
.L_x_82:
[----:B------:R-:W-:-:S04]  /*4240*/  UIADD3 UR5, UPT, UPT, UR7, 0x160, URZ ;  /* 0x0000016007057890 */ /* 0x000fc8000fffe0ff */
[----:B------:R-:W-:-:S09]  /*4250*/  UPRMT UR5, UR4, 0x654, UR5 ;  /* 0x0000065404057896 */ /* 0x000fd20008000005 */
[----:B------:R-:W-:Y:S03]  /*4260*/  SYNCS.ARRIVE.TRANS64.RED.A1T0 RZ, [UR5], RZ ;  /* 0x000000ffffff79a7 */ /* 0x000fe60008100405 */
.L_x_86:
[----:B-12---:R-:W-:Y:S01]  /*4270*/  SHF.L.U32 R2, RZ, 0x1f, RZ ;  /* 0x0000001fff027819 */ /* 0x006fe200000006ff */
[----:B------:R-:W-:Y:S01]  /*4280*/  UIADD3 UR5, UPT, UPT, UR7, 0x160, URZ ;  /* 0x0000016007057890 */ /* 0x000fe2000fffe0ff */
[----:B------:R-:W-:Y:S02]  /*4290*/  PLOP3.LUT P0, PT, PT, PT, UP0, 0x80, 0x8 ;  /* 0x000000000008781c */ /* 0x000fe40003f0f008 */
[----:B------:R-:W1:Y:S02]  /*42a0*/  SYNCS.PHASECHK.TRANS64.TRYWAIT P1, [UR7+0x160], R2 ;  /* 0x00016002ff0075a7 */ /* 0x000e640008021107 */
[----:B-1----:R-:W-:Y:S09]  /*42b0*/  @!P1 BRA `(.L_x_88) ;  /* 0x0000004800349947 */ /* 0x002ff20003800000 */
.L_x_182:
[----:B------:R-:W-:Y:S01]  /*42c0*/  @!UP0 UPRMT UR5, UR4, 0x654, UR5 ;  /* 0x0000065404058896 */ /* 0x000fe20008000005 */
[----:B------:R-:W-:Y:S02]  /*42d0*/  UMOV UR8, 0xffff ;  /* 0x0000ffff00087882 */ /* 0x000fe40000000000 */
[----:B------:R-:W-:-:S06]  /*42e0*/  UMOV UR4, 0x1 ;  /* 0x0000000100047882 */ /* 0x000fcc0000000000 */
[----:B------:R-:W-:Y:S01]  /*42f0*/  @!P0 SYNCS.ARRIVE.TRANS64.RED.A1T0 RZ, [UR5], RZ ;  /* 0x000000ffffff89a7 */ /* 0x000fe20008100405 */
[----:B------:R-:W-:Y:S01]  /*4300*/  NOP ;  /* 0x0000000000007918 */ /* 0x000fe20000000000 */
[----:B-1----:R-:W1:Y:S01]  /*4310*/  LDS R0, [UR6+0x14] ;  /* 0x00001406ff007984 */ /* 0x002e620008000800 */
[----:B------:R-:W-:-:S04]  /*4320*/  ULOP3.LUT UR5, UR21, 0xffff, URZ, 0xc0, !UPT ;  /* 0x0000ffff15057892 */ /* 0x000fc8000f8ec0ff */
[----:B------:R-:W-:-:S04]  /*4330*/  USHF.R.U32.HI UR5, URZ, 0x5, UR5 ;  /* 0x00000005ff057899 */ /* 0x000fc80008011605 */
[----:B------:R-:W-:Y:S02]  /*4340*/  USHF.L.U32 UR8, UR8, UR5, URZ ;  /* 0x0000000508087299 */ /* 0x000fe400080006ff */
[----:B------:R-:W-:-:S04]  /*4350*/  USHF.L.U32 UR4, UR4, UR5, URZ ;  /* 0x0000000504047299 */ /* 0x000fc800080006ff */
[----:B-1----:R-:W-:-:S04]  /*4360*/  LOP3.LUT R0, R0, UR8, RZ, 0xc0, !PT ;  /* 0x0000000800007c12 */ /* 0x002fc8000f8ec0ff */
[----:B------:R-:W-:-:S13]  /*4370*/  ISETP.NE.AND P0, PT, R0, UR8, PT ;  /* 0x0000000800007c0c */ /* 0x000fda000bf05270 */
[----:B------:R-:W-:Y:S05]  /*4380*/  @P0 BRA `(.L_x_89) ;  /* 0x0000000000580947 */ /* 0x000fea0003800000 */
[----:B------:R-:W1:Y:S02]  /*4390*/  LDS R0, [UR6+0x18] ;  /* 0x00001806ff007984 */ /* 0x000e640008000800 */
[----:B-1----:R-:W-:-:S04]  /*43a0*/  LOP3.LUT R0, R0, UR4, RZ, 0xc0, !PT ;  /* 0x0000000400007c12 */ /* 0x002fc8000f8ec0ff */
[----:B------:R-:W-:-:S13]  /*43b0*/  ISETP.NE.AND P0, PT, R0, UR4, PT ;  /* 0x0000000400007c0c */ /* 0x000fda000bf05270 */
[----:B------:R-:W-:Y:S05]  /*43c0*/  @P0 BRA `(.L_x_90) ;  /* 0x00000000003c0947 */ /* 0x000fea0003800000 */
[----:B------:R-:W1:Y:S01]  /*43d0*/  S2R R2, SR_LANEID ;  /* 0x0000000000027919 */ /* 0x000e620000000000 */
[----:B------:R-:W-:Y:S01]  /*43e0*/  ULOP3.LUT UR8, URZ, UR8, URZ, 0x33, !UPT ;  /* 0x00000008ff087292 */ /* 0x000fe2000f8e33ff */
[----:B------:R-:W-:Y:S02]  /*43f0*/  VOTEU.ANY UR7, UPT, PT ;  /* 0x0000000000077886 */ /* 0x000fe400038e0100 */
[----:B------:R-:W-:-:S03]  /*4400*/  UFLO.U32 UR7, UR7 ;  /* 0x00000007000772bd */ /* 0x000fc600080e0000 */
[----:B------:R-:W-:-:S04]  /*4410*/  IMAD.U32 R0, RZ, RZ, UR8 ;  /* 0x00000008ff007e24 */ /* 0x000fc8000f8e00ff */
[----:B------:R2:W3:Y:S02]  /*4420*/  REDUX UR5, R0 ;  /* 0x00000000000573c4 */ /* 0x0004e40000000000 */
[----:B------:R1:W-:Y:S02]  /*4430*/  UTCATOMSWS.AND URZ, UR8 ;  /* 0x0000000800ff79e3 */ /* 0x0003e40008000000 */
[----:B-1----:R-:W-:Y:S02]  /*4440*/  ISETP.EQ.U32.AND P0, PT, R2, UR7, PT ;  /* 0x0000000702007c0c */ /* 0x002fe4000bf02070 */
[----:B--2---:R-:W-:Y:S02]  /*4450*/  LOP3.LUT R0, RZ, UR4, RZ, 0x33, !PT ;  /* 0x00000004ff007c12 */ /* 0x004fe4000f8e33ff */
[----:B---3--:R-:W-:Y:S02]  /*4460*/  MOV R2, UR5 ;  /* 0x0000000500027c02 */ /* 0x008fe40008000f00 */
[----:B------:R-:W1:Y:S07]  /*4470*/  REDUX UR4, R0 ;  /* 0x00000000000473c4 */ /* 0x000e6e0000000000 */
[----:B------:R2:W-:Y:S01]  /*4480*/  @P0 ATOMS.AND RZ, [UR6+0x14], R2 ;  /* 0x00001402ffff098c */ /* 0x0005e2000a800006 */
[----:B-1----:R-:W-:-:S05]  /*4490*/  IMAD.U32 R0, RZ, RZ, UR4 ;  /* 0x00000004ff007e24 */ /* 0x002fca000f8e00ff */
[----:B------:R2:W-:Y:S01]  /*44a0*/  @P0 ATOMS.AND RZ, [UR6+0x18], R0 ;  /* 0x00001800ffff098c */ /* 0x0005e2000a800006 */
[----:B------:R-:W-:Y:S05]  /*44b0*/  BRA `(.L_x_91) ;  /* 0x0000000000147947 */ /* 0x000fea0003800000 */
.L_x_90:
[----:B------:R-:W-:Y:S02]  /*44c0*/  MOV R2, 0x44e0 ;  /* 0x000044e000027802 */ /* 0x000fe40000000f00 */
[----:B---345:R-:W-:Y:S05]  /*44d0*/  CALL.REL.NOINC `($__internal_0_$__cuda_sm10x_tcgen05_guardrail_trap_col_being_dealloced_not_returned_by_alloc) ;  /* 0x0000004800a07944 */ /* 0x038fea0003c00000 */
[----:B------:R-:W-:Y:S05]  /*44e0*/  BRA `(.L_x_91) ;  /* 0x0000000000087947 */ /* 0x000fea0003800000 */
.L_x_89:
[----:B------:R-:W-:Y:S02]  /*44f0*/  MOV R2, 0x4510 ;  /* 0x0000451000027802 */ /* 0x000fe40000000f00 */
[----:B---345:R-:W-:Y:S05]  /*4500*/  CALL.REL.NOINC `($__internal_2_$__cuda_sm10x_tcgen05_guardrail_trap_unallocated_columns_being_dealloced) ;  /* 0x0000004800ac7944 */ /* 0x038fea0003c00000 */
.L_x_91:
[----:B------:R-:W-:Y:S01]  /*4510*/  NOP ;  /* 0x0000000000007918 */ /* 0x000fe20000000000 */
[----:B----4-:R-:W-:Y:S05]  /*4520*/  EXIT ;  /* 0x000000000000794d */ /* 0x010fea0003800000 */
.L_x_62:
[----:B------:R-:W-:-:S09]  /*4530*/  UISETP.NE.OR UP5, UPT, UR10, 0x3, !UP5 ;  /* 0x000000030a00788c */ /* 0x000fd2000efa5670 */
[----:B------:R-:W-:Y:S05]  /*4540*/  BRA.U UP5, `(.L_x_92) ;  /* 0x0000000d05b07547 */ /* 0x000fea000b800000 */
[----:B------:R-:W1:Y:S01]  /*4550*/  LDC R0, c[0x0][0xb30] ;  /* 0x0002cc00ff007b82 */ /* 0x000e620000000800 */
[----:B------:R-:W2:Y:S01]  /*4560*/  LDCU.64 UR8, c[0x0][0x888] ;  /* 0x00011100ff0877ac */ /* 0x000ea20008000a00 */
[----:B------:R-:W-:Y:S02]  /*4570*/  HFMA2 R27, -RZ, RZ, 0, 0 ;  /* 0x00000000ff1b7431 */ /* 0x000fe400000001ff */
[----:B------:R-:W-:Y:S01]  /*4580*/  IMAD.MOV.U32 R29, RZ, RZ, 0x1 ;  /* 0x00000001ff1d7424 */ /* 0x000fe200078e00ff */
[----:B------:R-:W-:Y:S01]  /*4590*/  MOV R25, 0x2000 ;  /* 0x0000200000197802 */ /* 0x000fe20000000f00 */
[----:B------:R-:W3:Y:S01]  /*45a0*/  LDCU.64 UR4, c[0x0][0x890] ;  /* 0x00011200ff0477ac */ /* 0x000ee20008000a00 */
[----:B------:R-:W-:Y:S01]  /*45b0*/  IMAD.MOV.U32 R28, RZ, RZ, RZ ;  /* 0x000000ffff1c7224 */ /* 0x000fe200078e00ff */
[----:B------:R-:W4:Y:S01]  /*45c0*/  LDC R24, c[0x0][0x370] ;  /* 0x0000dc00ff187b82 */ /* 0x000f220000000800 */
[----:B------:R-:W-:Y:S01]  /*45d0*/  UMOV UR6, 0x400 ;  /* 0x0000040000067882 */ /* 0x000fe20000000000 */
[----:B------:R-:W-:-:S02]  /*45e0*/  UPLOP3.LUT UP0, UPT, UPT, UPT, UPT, 0x40, 0x4 ;  /* 0x000000000004789c */ /* 0x000fc40003f0e870 */
[----:B------:R-:W-:Y:S01]  /*45f0*/  ULEA UR6, UR37, UR6, 0x18 ;  /* 0x0000000625067291 */ /* 0x000fe2000f8ec0ff */
[----:B------:R-:W-:-:S03]  /*4600*/  UMOV UR13, URZ ;  /* 0x000000ff000d7c82 */ /* 0x000fc60008000000 */
[----:B------:R-:W4:Y:S01]  /*4610*/  LDC R3, c[0x0][0xb0c] ;  /* 0x0002c300ff037b82 */ /* 0x000f220000000800 */
[----:B--2---:R-:W-:Y:S02]  /*4620*/  UISETP.NE.U32.AND UP2, UPT, UR8, URZ, UPT ;  /* 0x000000ff0800728c */ /* 0x004fe4000bf45070 */
[----:B---3--:R-:W-:-:S05]  /*4630*/  UISETP.NE.U32.AND UP3, UPT, UR4, URZ, UPT ;  /* 0x000000ff0400728c */ /* 0x008fca000bf65070 */
[----:B------:R-:W2:Y:S01]  /*4640*/  LDC R18, c[0x0][0xb20] ;  /* 0x0002c800ff127b82 */ /* 0x000ea20000000800 */
[----:B-1----:R-:W-:Y:S01]  /*4650*/  ISETP.NE.AND P1, PT, R0, 0x1, PT ;  /* 0x000000010000780c */ /* 0x002fe20003f25270 */
[----:B------:R-:W-:Y:S02]  /*4660*/  UISETP.NE.AND.EX UP2, UPT, UR9, URZ, UPT, UP2 ;  /* 0x000000ff0900728c */ /* 0x000fe4000bf45320 */
[----:B------:R-:W-:-:S04]  /*4670*/  UISETP.NE.AND.EX UP3, UPT, UR5, URZ, UPT, UP3 ;  /* 0x000000ff0500728c */ /* 0x000fc8000bf65330 */
[----:B------:R-:W1:Y:S08]  /*4680*/  LDC.64 R30, c[0x0][0x348] ;  /* 0x0000d200ff1e7b82 */ /* 0x000e700000000a00 */
[----:B------:R-:W3:Y:S08]  /*4690*/  LDC.64 R16, c[0x0][0xb10] ;  /* 0x0002c400ff107b82 */ /* 0x000ef00000000a00 */
[----:B------:R-:W1:Y:S08]  /*46a0*/  LDC.64 R6, c[0x0][0xb18] ;  /* 0x0002c600ff067b82 */ /* 0x000e700000000a00 */
[----:B------:R-:W1:Y:S08]  /*46b0*/  LDC.64 R4, c[0x0][0xb28] ;  /* 0x0002ca00ff047b82 */ /* 0x000e700000000a00 */
[----:B--2-4-:R-:W1:Y:S02]  /*46c0*/  LDC R19, c[0x0][0x374] ;  /* 0x0000dd00ff137b82 */ /* 0x014e640000000800 */
.L_x_101:
[C---:B------:R-:W-:Y:S02]  /*46d0*/  LEA R0, R28.reuse, UR6, 0x3 ;  /* 0x000000061c007c11 */ /* 0x040fe4000f8e18ff */
[----:B------:R-:W-:Y:S02]  /*46e0*/  SHF.L.U32 R2, R27, 0x1f, RZ ;  /* 0x0000001f1b027819 */ /* 0x000fe400000006ff */
[----:B------:R-:W-:Y:S02]  /*46f0*/  LEA R20, R28, UR6, 0x4 ;  /* 0x000000061c147c11 */ /* 0x000fe4000f8e20ff */
[----:B--2---:R-:W2:Y:S02]  /*4700*/  SYNCS.PHASECHK.TRANS64.TRYWAIT P0, [R0+URZ+0xe0], R2 ;  /* 0x0000e002000075a7 */ /* 0x004ea400080011ff */
[----:B--2---:R-:W-:Y:S05]  /*4710*/  @!P0 BRA `(.L_x_93) ;  /* 0x0000004400348947 */ /* 0x004fea0003800000 */
.L_x_183:
[----:B------:R-:W-:Y:S01]  /*4720*/  ISETP.GE.AND P0, PT, R42, 0x1, PT ;  /* 0x000000012a00780c */ /* 0x000fe20003f06270 */
[----:B------:R-:W4:Y:S01]  /*4730*/  LDS.128 R20, [R20+0x170] ;  /* 0x0001700014147984 */ /* 0x000f220000000c00 */
[----:B--2---:R-:W-:Y:S01]  /*4740*/  VIADD R0, R0, 0xf0 ;  /* 0x000000f000007836 */ /* 0x004fe20000000000 */
[----:B------:R-:W-:Y:S01]  /*4750*/  @!PT LDS RZ, [RZ] ;  /* 0x00000000fffff984 */ /* 0x000fe20000000800 */
[----:B------:R-:W-:Y:S01]  /*4760*/  @!PT LDS RZ, [RZ] ;  /* 0x00000000fffff984 */ /* 0x000fe20000000800 */
[----:B------:R-:W-:Y:S01]  /*4770*/  @!PT LDS RZ, [RZ] ;  /* 0x00000000fffff984 */ /* 0x000fe20000000800 */
[----:B------:R-:W-:Y:S01]  /*4780*/  @!PT LDS RZ, [RZ] ;  /* 0x00000000fffff984 */ /* 0x000fe20000000800 */
[----:B------:R2:W-:Y:S06]  /*4790*/  MEMBAR.ALL.CTA ;  /* 0x0000000000007992 */ /* 0x0005ec0000008000 */
[----:B--2---:R-:W2:Y:S01]  /*47a0*/  FENCE.VIEW.ASYNC.S ;  /* 0x00000000000073c6 */ /* 0x004ea20000000000 */
[----:B------:R-:W-:Y:S04]  /*47b0*/  PRMT R0, RZ, 0x654, R0 ;  /* 0x00000654ff007816 */ /* 0x000fe80000000000 */
[----:B--2---:R2:W-:Y:S01]  /*47c0*/  SYNCS.ARRIVE.TRANS64.RED.A1T0 RZ, [R0+URZ], RZ ;  /* 0x000000ff00ff79a7 */ /* 0x0045e200081004ff */
[----:B----4-:R-:W-:Y:S11]  /*47d0*/  LOP3.LUT P3, RZ, R22, 0x1, RZ, 0xc0, !PT ;  /* 0x0000000116ff7812 */ /* 0x010ff6000786c0ff */
[----:B------:R-:W-:Y:S02]  /*47e0*/  @!UPT UIADD3 URZ, UPT, UPT, URZ, URZ, URZ ;  /* 0x000000fffffff290 */ /* 0x000fe4000fffe0ff */
[----:B------:R-:W-:Y:S02]  /*47f0*/  @P3 MOV R11, R20 ;  /* 0x00000014000b3202 */ /* 0x000fe40000000f00 */
[----:B------:R-:W-:Y:S01]  /*4800*/  @P3 LOP3.LUT R10, R21, 0xffff, RZ, 0xc0, !PT ;  /* 0x0000ffff150a3812 */ /* 0x000fe200078ec0ff */
[----:B--2---:R-:W-:Y:S06]  /*4810*/  @!P0 BRA `(.L_x_94) ;  /* 0x0000000000a48947 */ /* 0x004fec0003800000 */
[-C--:B-1----:R-:W-:Y:S01]  /*4820*/  IMAD.HI.U32 R0, R19, R7.reuse, RZ ;  /* 0x0000000713007227 */ /* 0x082fe200078e00ff */
[----:B------:R-:W-:Y:S02]  /*4830*/  ISETP.NE.AND P0, PT, R6, 0x1, PT ;  /* 0x000000010600780c */ /* 0x000fe40003f05270 */
[----:B------:R-:W-:Y:S01]  /*4840*/  ISETP.NE.AND P2, PT, R42, 0x1, PT ;  /* 0x000000012a00780c */ /* 0x000fe20003f45270 */
[----:B---3--:R-:W-:Y:S01]  /*4850*/  IMAD.HI.U32 R9, R24, R16, RZ ;  /* 0x0000001018097227 */ /* 0x008fe200078e00ff */
[----:B------:R-:W-:Y:S02]  /*4860*/  SHF.R.U32.HI R0, RZ, R18, R0 ;  /* 0x00000012ff007219 */ /* 0x000fe40000011600 */
[----:B------:R-:W-:Y:S01]  /*4870*/  ISETP.NE.AND P4, PT, R3, 0x1, PT ;  /* 0x000000010300780c */ /* 0x000fe20003f85270 */
[----:B------:R-:W-:Y:S01]  /*4880*/  IMAD.HI.U32 R13, R10, R7, RZ ;  /* 0x000000070a0d7227 */ /* 0x000fe200078e00ff */
[----:B------:R-:W-:Y:S02]  /*4890*/  SHF.R.U32.HI R9, RZ, R17, R9 ;  /* 0x00000011ff097219 */ /* 0x000fe40000011609 */
[----:B------:R-:W-:Y:S01]  /*48a0*/  SEL R0, R19, R0, !P0 ;  /* 0x0000000013007207 */ /* 0x000fe20004000000 */
[----:B------:R-:W-:Y:S01]  /*48b0*/  IMAD.HI.U32 R12, R11, R16, RZ ;  /* 0x000000100b0c7227 */ /* 0x000fe200078e00ff */
[----:B------:R-:W-:Y:S03]  /*48c0*/  SEL R9, R24, R9, !P4 ;  /* 0x0000000918097207 */ /* 0x000fe60006000000 */
[-C--:B------:R-:W-:Y:S01]  /*48d0*/  IMAD.HI.U32 R8, R0, R4.reuse, RZ ;  /* 0x0000000400087227 */ /* 0x080fe200078e00ff */
[----:B------:R-:W-:Y:S03]  /*48e0*/  SHF.R.U32.HI R12, RZ, R17, R12 ;  /* 0x00000011ff0c7219 */ /* 0x000fe6000001160c */
[----:B------:R-:W-:Y:S01]  /*48f0*/  IMAD.HI.U32 R2, R9, R4, RZ ;  /* 0x0000000409027227 */ /* 0x000fe200078e00ff */
[-C--:B------:R-:W-:Y:S02]  /*4900*/  @P2 SHF.R.U32.HI R0, RZ, R5.reuse, R8 ;  /* 0x00000005ff002219 */ /* 0x080fe40000011608 */
[----:B------:R-:W-:Y:S02]  /*4910*/  SHF.R.U32.HI R8, RZ, R18, R13 ;  /* 0x00000012ff087219 */ /* 0x000fe4000001160d */
[----:B------:R-:W-:Y:S01]  /*4920*/  @P2 SHF.R.U32.HI R9, RZ, R5, R2 ;  /* 0x00000005ff092219 */ /* 0x000fe20000011602 */
[----:B------:R-:W-:Y:S01]  /*4930*/  IMAD R0, R42, R0, RZ ;  /* 0x000000002a007224 */ /* 0x000fe200078e02ff */
[----:B------:R-:W-:Y:S02]  /*4940*/  SEL R8, R10, R8, !P0 ;  /* 0x000000080a087207 */ /* 0x000fe40004000000 */
[----:B------:R-:W-:Y:S01]  /*4950*/  SEL R2, R11, R12, !P4 ;  /* 0x0000000c0b027207 */ /* 0x000fe20006000000 */
[----:B------:R-:W-:Y:S01]  /*4960*/  IMAD R12, R42, R9, RZ ;  /* 0x000000092a0c7224 */ /* 0x000fe200078e02ff */
[C---:B------:R-:W-:Y:S01]  /*4970*/  ISETP.GE.AND P0, PT, R8.reuse, R0, PT ;  /* 0x000000000800720c */ /* 0x040fe20003f06270 */
[----:B------:R-:W-:Y:S03]  /*4980*/  IMAD.HI.U32 R0, R8, R4, RZ ;  /* 0x0000000408007227 */ /* 0x000fe600078e00ff */
[----:B------:R-:W-:Y:S02]  /*4990*/  ISETP.GE.OR P0, PT, R2, R12, P0 ;  /* 0x0000000c0200720c */ /* 0x000fe40000706670 */
[-C--:B------:R-:W-:Y:S04]  /*49a0*/  SHF.R.U32.HI R0, RZ, R5.reuse, R0 ;  /* 0x00000005ff007219 */ /* 0x080fe80000011600 */
[----:B------:R-:W-:Y:S05]  /*49b0*/  SEL R13, R8, R0, !P2 ;  /* 0x00000000080d7207 */ /* 0x000fea0005000000 */
[----:B------:R-:W-:Y:S02]  /*49c0*/  IMAD.MOV R12, RZ, RZ, -R13 ;  /* 0x000000ffff0c7224 */ /* 0x000fe400078e0a0d */
[----:B------:R-:W-:Y:S04]  /*49d0*/  @!P0 IMAD.HI.U32 R0, R2, R4, RZ ;  /* 0x0000000402008227 */ /* 0x000fe800078e00ff */
[----:B------:R-:W-:Y:S01]  /*49e0*/  IMAD R12, R42, R12, R8 ;  /* 0x0000000c2a0c7224 */ /* 0x000fe200078e0208 */
[----:B------:R-:W-:Y:S04]  /*49f0*/  @!P0 SHF.R.U32.HI R0, RZ, R5, R0 ;  /* 0x00000005ff008219 */ /* 0x000fe80000011600 */
[----:B------:R-:W-:Y:S04]  /*4a00*/  @!P0 SEL R0, R2, R0, !P2 ;  /* 0x0000000002008207 */ /* 0x000fe80005000000 */
[----:B------:R-:W-:Y:S01]  /*4a10*/  @!P0 IADD3 R13, PT, PT, R13, -R0, RZ ;  /* 0x800000000d0d8210 */ /* 0x000fe20007ffe0ff */
[----:B------:R-:W-:Y:S01]  /*4a20*/  @!P0 IMAD R0, R9, R12, R0 ;  /* 0x0000000c09008224 */ /* 0x000fe200078e0200 */
[----:B------:R-:W-:Y:S01]  /*4a30*/  IADD3 R9, PT, PT, -R8, RZ, RZ ;  /* 0x000000ff08097210 */ /* 0x000fe20007ffe1ff */
[--C-:B------:R-:W-:Y:S02]  /*4a40*/  IMAD.MOV R12, RZ, RZ, -R2.reuse ;  /* 0x000000ffff0c7224 */ /* 0x100fe400078e0a02 */
[----:B------:R-:W-:Y:S02]  /*4a50*/  @!P0 IMAD R8, R13, R42, R2 ;  /* 0x0000002a0d088224 */ /* 0x000fe400078e0202 */
[----:B------:R-:W-:Y:S02]  /*4a60*/  @!P0 IMAD.MOV.U32 R2, RZ, RZ, R0 ;  /* 0x000000ffff028224 */ /* 0x000fe400078e0000 */
[----:B------:R-:W-:Y:S02]  /*4a70*/  IMAD R11, R3, R12, R11 ;  /* 0x0000000c030b7224 */ /* 0x000fe400078e020b */
[----:B------:R-:W-:Y:S02]  /*4a80*/  IMAD R10, R6, R9, R10 ;  /* 0x00000009060a7224 */ /* 0x000fe400078e020a */
[----:B------:R-:W-:Y:S02]  /*4a90*/  IMAD R11, R2, R3, R11 ;  /* 0x00000003020b7224 */ /* 0x000fe400078e020b */
[----:B------:R-:W-:Y:S02]  /*4aa0*/  IMAD R10, R8, R6, R10 ;  /* 0x00000006080a7224 */ /* 0x000fe400078e020a */
.L_x_94:
[----:B------:R-:W-:Y:S05]  /*4ab0*/  BRA.U UP0, `(.L_x_95) ;  /* 0x0000000100107547 */ /* 0x000fea000b800000 */
[----:B------:R-:W-:Y:S04]  /*4ac0*/  MOV R2, UR7 ;  /* 0x0000000700027c02 */ /* 0x000fe80008000f00 */
[----:B------:R-:W-:Y:S04]  /*4ad0*/  SHF.L.U32 R2, R2, 0x1f, RZ ;  /* 0x0000001f02027819 */ /* 0x000fe800000006ff */
[----:B------:R-:W2:Y:S02]  /*4ae0*/  SYNCS.PHASECHK.TRANS64.TRYWAIT P0, [UR6+0xd8], R2 ;  /* 0x0000d802ff0075a7 */ /* 0x000ea40008001106 */
[----:B--2---:R-:W-:Y:S05]  /*4af0*/  @!P0 BRA `(.L_x_96) ;  /* 0x0000004000508947 */ /* 0x004fea0003800000 */
.L_x_95:
[----:B------:R-:W-:Y:S02]  /*4b00*/  R2UR UR11, R14 ;  /* 0x000000000e0b72ca */ /* 0x000fe400000e0000 */
[----:B------:R-:W-:Y:S02]  /*4b10*/  R2UR UR10, R15 ;  /* 0x000000000f0a72ca */ /* 0x000fe400000e0000 */
[----:B------:R-:W-:Y:S04]  /*4b20*/  ISETP.NE.U32.AND P2, PT, RZ, UR4, PT ;  /* 0x00000004ff007c0c */ /* 0x000fe8000bf45070 */
[----:B------:R-:W-:Y:S05]  /*4b30*/  ISETP.NE.AND.EX P2, PT, RZ, UR5, PT, P2 ;  /* 0x00000005ff007c0c */ /* 0x000fea000bf45320 */
[----:B------:R-:W-:Y:S02]  /*4b40*/  USHF.L.U32 UR11, UR11, 0x7, URZ ;  /* 0x000000070b0b7899 */ /* 0x000fe400080006ff */
[----:B------:R-:W-:Y:S01]  /*4b50*/  USHF.L.U32 UR10, UR10, 0x6, URZ ;  /* 0x000000060a0a7899 */ /* 0x000fe200080006ff */
[----:B------:R-:W-:Y:S11]  /*4b60*/  BRA.U !UP3, `(.L_x_97) ;  /* 0x000000010b347547 */ /* 0x000ff6000b800000 */
[----:B------:R-:W-:Y:S01]  /*4b70*/  UPLOP3.LUT UP4, UPT, UPT, UPT, UP2, 0x80, 0x8 ;  /* 0x000000000008789c */ /* 0x000fe20003f8f020 */
[----:B--2---:R-:W-:Y:S02]  /*4b80*/  HFMA2 R0, -RZ, RZ, 0, 5.9604644775390625e-08 ;  /* 0x00000001ff007431 */ /* 0x004fe400000001ff */
[----:B------:R-:W-:Y:S03]  /*4b90*/  IMAD.MOV.U32 R98, RZ, RZ, 0x1 ;  /* 0x00000001ff627424 */ /* 0x000fe600078e00ff */
[----:B------:R-:W-:Y:S05]  /*4ba0*/  PLOP3.LUT P0, PT, PT, PT, UP4, 0x80, 0x8 ;  /* 0x000000000008781c */ /* 0x000fea0003f0f048 */
[----:B------:R-:W2:Y:S01]  /*4bb0*/  @UP4 LDCU.64 UR14, c[0x0][0x888] ;  /* 0x00011100ff0e47ac */ /* 0x000ea20008000a00 */
[----:B------:R-:W-:Y:S07]  /*4bc0*/  @UP4 UIMAD UR8, UR36, UR4, URZ ;  /* 0x00000004240842a4 */ /* 0x000fee000f8e02ff */
[----:B------:R-:W-:Y:S01]  /*4bd0*/  @!P0 PRMT R98, R0, 0x7610, R98 ;  /* 0x0000761000628816 */ /* 0x000fe20000000062 */
[----:B--2---:R-:W-:Y:S03]  /*4be0*/  @UP4 UIMAD.WIDE UR14, UR8, 0x4, UR14 ;  /* 0x00000004080e48a5 */ /* 0x004fe6000f8e020e */
[----:B------:R-:W2:Y:S03]  /*4bf0*/  @!UP4 LDCU UR8, c[0x0][0x880] ;  /* 0x00011000ff08c7ac */ /* 0x000ea60008000800 */
[----:B-----5:R-:W-:Y:S01]  /*4c00*/  IMAD.U32 R48, RZ, RZ, UR14 ;  /* 0x0000000eff307e24 */ /* 0x020fe2000f8e00ff */
[----:B------:R-:W-:Y:S05]  /*4c10*/  MOV R49, UR15 ;  /* 0x0000000f00317c02 */ /* 0x000fea0008000f00 */
[----:B------:R4:W5:Y:S02]  /*4c20*/  @P0 LDG.E R48, desc[UR46][R48.64] ;  /* 0x0000002e30300981 */ /* 0x000964000c1e1900 */
[----:B--2-4-:R-:W-:Y:S07]  /*4c30*/  @!P0 IMAD.U32 R48, RZ, RZ, UR8 ;  /* 0x00000008ff308e24 */ /* 0x014fee000f8e00ff */
.L_x_97:
[----:B-----5:R-:W-:Y:S01]  /*4c40*/  @!P2 FSETP.EQ.AND P0, PT, R48, RZ, PT ;  /* 0x000000ff3000a20b */ /* 0x020fe20003f02000 */
[----:B------:R-:W-:Y:S01]  /*4c50*/  @!UPT UIADD3 URZ, UPT, UPT, URZ, URZ, URZ ;  /* 0x000000fffffff290 */ /* 0x000fe2000fffe0ff */
[----:B------:R-:W-:Y:S11]  /*4c60*/  @!P2 BRA `(.L_x_98) ;  /* 0x000000000014a947 */ /* 0x000ff60003800000 */
[----:B------:R-:W-:Y:S02]  /*4c70*/  LOP3.LUT P2, RZ, R98, 0xff, RZ, 0xc0, !PT ;  /* 0x000000ff62ff7812 */ /* 0x000fe4000784c0ff */
[----:B------:R-:W-:Y:S04]  /*4c80*/  PLOP3.LUT P0, PT, PT, PT, UP4, 0x80, 0x8 ;  /* 0x000000000008781c */ /* 0x000fe80003f0f048 */
[----:B------:R-:W-:Y:S07]  /*4c90*/  PLOP3.LUT P0, PT, P0, PT, PT, 0x8, 0x80 ;  /* 0x000000000080781c */ /* 0x000fee000070e170 */
[----:B------:R-:W-:Y:S11]  /*4ca0*/  @P2 FSETP.EQ.AND P0, PT, R48, RZ, PT ;  /* 0x000000ff3000220b */ /* 0x000ff60003f02000 */
[----:B------:R-:W-:Y:S02]  /*4cb0*/  @!UPT UIADD3 URZ, UPT, UPT, URZ, URZ, URZ ;  /* 0x000000fffffff290 */ /* 0x000fe4000fffe0ff */
.L_x_98:
[----:B------:R-:W-:Y:S01]  /*4cc0*/  ULEA UR15, UR13, UR6, 0x3 ;  /* 0x000000060d0f7291 */ /* 0x000fe2000f8e18ff */
[----:B------:R-:W-:Y:S02]  /*4cd0*/  SHF.L.U32 R9, R29, 0x1f, RZ ;  /* 0x0000001f1d097819 */ /* 0x000fe400000006ff */
[----:B------:R-:W-:Y:S04]  /*4ce0*/  ELECT P4, URZ, PT ;  /* 0x0000000000ff782f */ /* 0x000fe80003880000 */
[----:B------:R-:W-:Y:S02]  /*4cf0*/  PLOP3.LUT P4, PT, P0, P4, PT, 0xf2, 0x2f ;  /* 0x00000000002f781c */ /* 0x000fe40000789e72 */
[----:B------:R-:W4:Y:S11]  /*4d00*/  SYNCS.PHASECHK.TRANS64.TRYWAIT P2, [UR15+0xb8], R9 ;  /* 0x0000b809ff0075a7 */ /* 0x000f36000804110f */
[----:B-1----:R-:W-:Y:S05]  /*4d10*/  @!P4 IADD3 R8, P0, PT, R30, 0x580, RZ ;  /* 0x000005801e08c810 */ /* 0x002fea0007f1e0ff */
[----:B--2---:R-:W-:Y:S01]  /*4d20*/  @!P4 IMAD.X R2, RZ, RZ, R31, P0 ;  /* 0x000000ffff02c224 */ /* 0x004fe200000e061f */
[----:B----4-:R-:W-:Y:S07]  /*4d30*/  @!P2 BRA `(.L_x_99) ;  /* 0x0000003c00d8a947 */ /* 0x010fee0003800000 */
.L_x_186:
[----:B------:R-:W2:Y:S01]  /*4d40*/  LDC.64 R12, c[0x0][0xb18] ;  /* 0x0002c600ff0c7b82 */ /* 0x000ea20000000a00 */
[----:B------:R-:W-:Y:S01]  /*4d50*/  @!P4 R2UR UR8, R2 ;  /* 0x000000000208c2ca */ /* 0x000fe200000e0000 */
[----:B------:R-:W-:Y:S01]  /*4d60*/  VOTEU.ALL UP1, P4 ;  /* 0x0000000000ff7886 */ /* 0x000fe20002020000 */
[----:B------:R-:W-:Y:S01]  /*4d70*/  @!P4 R2UR UR9, R8 ;  /* 0x000000000809c2ca */ /* 0x000fe200000e0000 */
[----:B------:R-:W-:Y:S01]  /*4d80*/  VOTEU.ALL UP0, P4 ;  /* 0x0000000000ff7886 */ /* 0x000fe20002000000 */
[----:B-1----:R-:W-:Y:S03]  /*4d90*/  @!P4 IMAD.MOV.U32 R0, RZ, RZ, 0x2000 ;  /* 0x00002000ff00c424 */ /* 0x002fe600078e00ff */
[----:B------:R-:W1:Y:S01]  /*4da0*/  @!P1 LDC R2, c[0x0][0xb0c] ;  /* 0x0002c300ff029b82 */ /* 0x000e620000000800 */
[----:B------:R-:W-:Y:S01]  /*4db0*/  UMOV UR20, 0x0 ;  /* 0x0000000000147882 */ /* 0x000fe20000000000 */
[----:B------:R-:W-:Y:S01]  /*4dc0*/  UMOV UR21, 0x10000000 ;  /* 0x1000000000157882 */ /* 0x000fe20000000000 */
[----:B------:R-:W-:Y:S01]  /*4dd0*/  UMOV UR12, UR36 ;  /* 0x00000024000c7c82 */ /* 0x000fe20008000000 */
[----:B------:R-:W-:Y:S01]  /*4de0*/  UIADD3 UR14, UPT, UPT, UR13, 0x1, URZ ;  /* 0x000000010d0e7890 */ /* 0x000fe2000fffe0ff */
[----:B------:R-:W-:Y:S01]  /*4df0*/  @P3 SHF.R.U32.HI R26, RZ, 0x10, R21 ;  /* 0x00000010ff1a3819 */ /* 0x000fe20000011615 */
[----:B------:R-:W-:Y:S02]  /*4e00*/  VIADD R28, R28, 0x1 ;  /* 0x000000011c1c7836 */ /* 0x000fe40000000000 */
[----:B------:R-:W-:Y:S01]  /*4e10*/  IMAD.U32 R9, RZ, RZ, UR8 ;  /* 0x00000008ff097e24 */ /* 0x000fe2000f8e00ff */
[----:B------:R-:W-:Y:S01]  /*4e20*/  @!UP1 ULEA UR8, UR13, UR6, 0xd ;  /* 0x000000060d089291 */ /* 0x000fe2000f8e68ff */
[----:B------:R-:W-:Y:S01]  /*4e30*/  IMAD.U32 R8, RZ, RZ, UR9 ;  /* 0x00000009ff087e24 */ /* 0x000fe2000f8e00ff */
[----:B------:R-:W-:Y:S02]  /*4e40*/  UIADD3 UR9, UPT, UPT, UR15, 0xa0, URZ ;  /* 0x000000a00f097890 */ /* 0x000fe4000fffe0ff */
[----:B------:R-:W-:Y:S01]  /*4e50*/  @!P4 R2UR UR19, R9 ;  /* 0x000000000913c2ca */ /* 0x000fe200000e0000 */
[----:B------:R-:W-:Y:S01]  /*4e60*/  @!UP1 UIADD3 UR8, UPT, UPT, UR8, 0x200, URZ ;  /* 0x0000020008089890 */ /* 0x000fe2000fffe0ff */
[----:B------:R-:W-:Y:S01]  /*4e70*/  @!P4 R2UR UR18, R8 ;  /* 0x000000000812c2ca */ /* 0x000fe200000e0000 */
[----:B------:R-:W-:Y:S01]  /*4e80*/  UISETP.NE.AND UP5, UPT, UR14, 0x3, UPT ;  /* 0x000000030e00788c */ /* 0x000fe2000bfa5270 */
[----:B------:R-:W4:Y:S01]  /*4e90*/  LDC.64 R8, c[0x0][0xb10] ;  /* 0x0002c400ff087b82 */ /* 0x000f220000000a00 */
[----:B------:R-:W-:Y:S02]  /*4ea0*/  UPRMT UR16, UR37, 0x654, UR9 ;  /* 0x0000065425107896 */ /* 0x000fe40008000009 */
[----:B------:R-:W-:Y:S02]  /*4eb0*/  USEL UR17, URZ, 0x1, UP5 ;  /* 0x00000001ff117887 */ /* 0x000fe4000a800000 */
[----:B------:R-:W-:Y:S04]  /*4ec0*/  USEL UR14, UR14, URZ, UP5 ;  /* 0x000000ff0e0e7287 */ /* 0x000fe8000a800000 */
[----:B------:R-:W-:Y:S01]  /*4ed0*/  ULEA UR13, UR14, UR6, 0x3 ;  /* 0x000000060e0d7291 */ /* 0x000fe2000f8e18ff */
[----:B------:R-:W-:Y:S01]  /*4ee0*/  LOP3.LUT R29, R29, UR17, RZ, 0x3c, !PT ;  /* 0x000000111d1d7c12 */ /* 0x000fe2000f8e3cff */
[----:B------:R1:W-:Y:S01]  /*4ef0*/  @!UP0 UTMALDG.3D [UR8], [UR18], desc[UR20] ;  /* 0x00001408120085b4 */ /* 0x0003e20008011000 */
[----:B------:R5:W-:Y:S02]  /*4f00*/  @!P4 SYNCS.ARRIVE.TRANS64.RED.A0TR RZ, [UR15+0xa0], R0 ;  /* 0x0000a000ffffc9a7 */ /* 0x000be4000830040f */
[----:B------:R-:W-:Y:S01]  /*4f10*/  SHF.L.U32 R14, R29, 0x1f, RZ ;  /* 0x0000001f1d0e7819 */ /* 0x000fe200000006ff */
[C---:B----4-:R-:W-:Y:S01]  /*4f20*/  @!P1 IMAD.HI.U32 R8, R11.reuse, R8, RZ ;  /* 0x000000080b089227 */ /* 0x050fe200078e00ff */
[----:B--2---:R-:W-:Y:S02]  /*4f30*/  @!P1 ISETP.NE.AND P0, PT, R12, 0x1, PT ;  /* 0x000000010c00980c */ /* 0x004fe40003f05270 */
[----:B-1----:R-:W-:Y:S01]  /*4f40*/  @!P1 ISETP.NE.AND P2, PT, R2, 0x1, PT ;  /* 0x000000010200980c */ /* 0x002fe20003f45270 */
[----:B------:R-:W-:Y:S01]  /*4f50*/  SYNCS.ARRIVE.TRANS64.RED.A1T0 RZ, [UR16], RZ ;  /* 0x000000ffffff79a7 */ /* 0x000fe20008100410 */
[C---:B------:R-:W-:Y:S01]  /*4f60*/  @!P1 IMAD.HI.U32 R13, R10.reuse, R13, RZ ;  /* 0x0000000d0a0d9227 */ /* 0x040fe200078e00ff */
[----:B------:R-:W-:Y:S04]  /*4f70*/  @!P1 SHF.R.U32.HI R8, RZ, R9, R8 ;  /* 0x00000009ff089219 */ /* 0x000fe80000011608 */
[----:B------:R-:W-:Y:S01]  /*4f80*/  @!P1 SEL R8, R11, R8, !P2 ;  /* 0x000000080b089207 */ /* 0x000fe20005000000 */
[----:B------:R-:W1:Y:S01]  /*4f90*/  SYNCS.PHASECHK.TRANS64.TRYWAIT P5, [UR13+0xb8], R14 ;  /* 0x0000b80eff0075a7 */ /* 0x000e6200080a110d */
[----:B-----5:R-:W2:Y:S02]  /*4fa0*/  @!P1 LDC R0, c[0x0][0xb20] ;  /* 0x0002c800ff009b82 */ /* 0x020ea40000000800 */
[----:B--2---:R-:W-:Y:S04]  /*4fb0*/  @!P1 SHF.R.U32.HI R0, RZ, R0, R13 ;  /* 0x00000000ff009219 */ /* 0x004fe8000001160d */
[----:B------:R-:W-:Y:S05]  /*4fc0*/  @!P1 SEL R9, R10, R0, !P0 ;  /* 0x000000000a099207 */ /* 0x000fea0004000000 */
[----:B------:R-:W-:Y:S02]  /*4fd0*/  @!P1 IMAD.IADD R0, R9, 0x1, -R8 ;  /* 0x0000000109009824 */ /* 0x000fe400078e0a08 */
[----:B------:R-:W-:Y:S02]  /*4fe0*/  @!P1 IMAD.IADD R8, R8, 0x1, -R9 ;  /* 0x0000000108089824 */ /* 0x000fe400078e0a09 */
[----:B------:R-:W-:Y:S02]  /*4ff0*/  @!P1 IMAD R11, R0, R2, R11 ;  /* 0x00000002000b9224 */ /* 0x000fe400078e020b */
[----:B------:R-:W-:Y:S01]  /*5000*/  @!P1 IMAD R10, R8, R12, R10 ;  /* 0x0000000c080a9224 */ /* 0x000fe200078e020a */
[----:B-1----:R-:W-:Y:S06]  /*5010*/  @!P5 BRA `(.L_x_100) ;  /* 0x0000003c0038d947 */ /* 0x002fec0003800000 */
.L_x_188:
[----:B------:R-:W-:Y:S01]  /*5020*/  @!P4 IADD3 R2, P0, PT, R30, 0x580, RZ ;  /* 0x000005801e02c810 */ /* 0x000fe20007f1e0ff */
[----:B------:R-:W-:Y:S01]  /*5030*/  UMOV UR18, 0x0 ;  /* 0x0000000000127882 */ /* 0x000fe20000000000 */
[----:B------:R-:W-:Y:S01]  /*5040*/  UMOV UR19, 0x10000000 ;  /* 0x1000000000137882 */ /* 0x000fe20000000000 */
[----:B------:R-:W-:Y:S01]  /*5050*/  VOTEU.ALL UP0, P4 ;  /* 0x0000000000ff7886 */ /* 0x000fe20002000000 */
[----:B------:R-:W-:Y:S01]  /*5060*/  @!P4 R2UR UR9, R2 ;  /* 0x000000000209c2ca */ /* 0x000fe200000e0000 */
[----:B-1----:R-:W-:Y:S01]  /*5070*/  @!P4 IMAD.X R0, RZ, RZ, R31, P0 ;  /* 0x000000ffff00c224 */ /* 0x002fe200000e061f */
[----:B------:R-:W-:Y:S01]  /*5080*/  UMOV UR12, UR36 ;  /* 0x00000024000c7c82 */ /* 0x000fe20008000000 */
[----:B------:R-:W-:Y:S01]  /*5090*/  @P3 R2UR UR36, R26 ;  /* 0x000000001a2432ca */ /* 0x000fe200000e0000 */
[----:B------:R-:W-:Y:S01]  /*50a0*/  @!UP0 ULEA UR15, UR14, UR6, 0xd ;  /* 0x000000060e0f8291 */ /* 0x000fe2000f8e68ff */
[----:B------:R-:W-:Y:S01]  /*50b0*/  ISETP.NE.AND P0, PT, R28, 0x2, PT ;  /* 0x000000021c00780c */ /* 0x000fe20003f05270 */
[----:B------:R-:W-:Y:S01]  /*50c0*/  @!UP0 UIADD3 UR10, UPT, UPT, UR10, 0x20, URZ ;  /* 0x000000200a0a8890 */ /* 0x000fe2000fffe0ff */
[----:B------:R-:W-:Y:S01]  /*50d0*/  @!P4 R2UR UR8, R0 ;  /* 0x000000000008c2ca */ /* 0x000fe200000e0000 */
[----:B------:R-:W-:Y:S01]  /*50e0*/  IMAD.IADD R15, R10, 0x1, R96 ;  /* 0x000000010a0f7824 */ /* 0x000fe200078e0260 */
[----:B------:R-:W-:Y:S01]  /*50f0*/  SEL R0, RZ, 0x1, P0 ;  /* 0x00000001ff007807 */ /* 0x000fe20000000000 */
[----:B------:R-:W-:Y:S01]  /*5100*/  IMAD.IADD R14, R11, 0x1, R97 ;  /* 0x000000010b0e7824 */ /* 0x000fe200078e0261 */
[----:B------:R-:W-:Y:S02]  /*5110*/  SEL R28, R28, RZ, P0 ;  /* 0x000000ff1c1c7207 */ /* 0x000fe40000000000 */
[----:B------:R-:W-:Y:S01]  /*5120*/  IMAD.U32 R8, RZ, RZ, UR9 ;  /* 0x00000009ff087e24 */ /* 0x000fe2000f8e00ff */
[----:B------:R-:W-:Y:S01]  /*5130*/  UIADD3 UR9, UPT, UPT, UR13, 0xa0, URZ ;  /* 0x000000a00d097890 */ /* 0x000fe2000fffe0ff */
[----:B------:R-:W-:Y:S03]  /*5140*/  LOP3.LUT R27, R27, R0, RZ, 0x3c, !PT ;  /* 0x000000001b1b7212 */ /* 0x000fe600078e3cff */
[----:B------:R-:W-:Y:S02]  /*5150*/  @!P4 R2UR UR16, R8 ;  /* 0x000000000810c2ca */ /* 0x000fe400000e0000 */
[----:B------:R-:W-:Y:S01]  /*5160*/  IMAD.U32 R9, RZ, RZ, UR8 ;  /* 0x00000008ff097e24 */ /* 0x000fe2000f8e00ff */
[----:B------:R-:W-:Y:S01]  /*5170*/  @!UP0 UIADD3 UR8, UPT, UPT, UR15, 0x200, URZ ;  /* 0x000002000f088890 */ /* 0x000fe2000fffe0ff */
[----:B------:R-:W-:Y:S01]  /*5180*/  VOTEU.ALL UP0, P4 ;  /* 0x0000000000ff7886 */ /* 0x000fe20002000000 */
[----:B------:R-:W-:Y:S02]  /*5190*/  UPRMT UR15, UR37, 0x654, UR9 ;  /* 0x00000654250f7896 */ /* 0x000fe40008000009 */
[----:B------:R-:W-:Y:S11]  /*51a0*/  @!P4 R2UR UR17, R9 ;  /* 0x000000000911c2ca */ /* 0x000ff600000e0000 */
[----:B------:R-:W-:Y:S02]  /*51b0*/  @!UPT UIADD3 URZ, UPT, UPT, URZ, URZ, URZ ;  /* 0x000000fffffff290 */ /* 0x000fe4000fffe0ff */
[----:B------:R2:W-:Y:S01]  /*51c0*/  @!UP0 UTMALDG.3D [UR8], [UR16], desc[UR18] ;  /* 0x00001208100085b4 */ /* 0x0005e20008011000 */
[----:B------:R2:W-:Y:S01]  /*51d0*/  @!P4 SYNCS.ARRIVE.TRANS64.RED.A0TR RZ, [UR13+0xa0], R25 ;  /* 0x0000a019ffffc9a7 */ /* 0x0005e2000830040d */
[----:B------:R-:W-:Y:S04]  /*51e0*/  UIADD3 UR13, UPT, UPT, UR14, 0x1, URZ ;  /* 0x000000010e0d7890 */ /* 0x000fe8000fffe0ff */
[----:B------:R-:W-:Y:S04]  /*51f0*/  UISETP.NE.AND UP0, UPT, UR13, 0x3, UPT ;  /* 0x000000030d00788c */ /* 0x000fe8000bf05270 */
[----:B------:R-:W-:Y:S02]  /*5200*/  USEL UR14, URZ, 0x1, UP0 ;  /* 0x00000001ff0e7887 */ /* 0x000fe40008000000 */
[----:B------:R-:W-:Y:S02]  /*5210*/  USEL UR13, UR13, URZ, UP0 ;  /* 0x000000ff0d0d7287 */ /* 0x000fe40008000000 */
[----:B------:R-:W-:Y:S02]  /*5220*/  UPLOP3.LUT UP0, UPT, UPT, UPT, UPT, 0x80, 0x8 ;  /* 0x000000000008789c */ /* 0x000fe40003f0f070 */
[----:B------:R-:W-:Y:S01]  /*5230*/  LOP3.LUT R29, R29, UR14, RZ, 0x3c, !PT ;  /* 0x0000000e1d1d7c12 */ /* 0x000fe2000f8e3cff */
[----:B------:R-:W-:Y:S01]  /*5240*/  SYNCS.ARRIVE.TRANS64.RED.A1T0 RZ, [UR15], RZ ;  /* 0x000000ffffff79a7 */ /* 0x000fe2000810040f */
[----:B------:R-:W-:Y:S07]  /*5250*/  @P3 BRA `(.L_x_101) ;  /* 0xfffffff4001c3947 */ /* 0x000fee000383ffff */
[----:B------:R-:W-:Y:S01]  /*5260*/  UIADD3 UR6, UPT, UPT, UR6, 0xb8, URZ ;  /* 0x000000b806067890 */ /* 0x000fe2000fffe0ff */
[----:B------:R-:W-:-:S03]  /*5270*/  SHF.L.U32 R2, R29, 0x1f, RZ ;  /* 0x0000001f1d027819 */ /* 0x000fc600000006ff */
[----:B------:R-:W-:-:S09]  /*5280*/  ULEA UR4, UR13, UR6, 0x3 ;  /* 0x000000060d047291 */ /* 0x000fd2000f8e18ff */
[----:B------:R-:W1:Y:S02]  /*5290*/  SYNCS.PHASECHK.TRANS64.TRYWAIT P0, [UR4], R2 ;  /* 0x00000002ff0075a7 */ /* 0x000e640008001104 */
[----:B-1----:R-:W-:Y:S05]  /*52a0*/  @!P0 BRA `(.L_x_102) ;  /* 0x0000003800ac8947 */ /* 0x002fea0003800000 */
.L_x_190:
        /* <DEDUP_REMOVED lines=9> */
.L_x_192:
[----:B------:R-:W-:-:S04]  /*5340*/  UIADD3 UR5, UPT, UPT, UR5, 0x1, URZ ;  /* 0x0000000105057890 */ /* 0x000fc8000fffe0ff */
[----:B------:R-:W-:-:S04]  /*5350*/  UISETP.NE.AND UP0, UPT, UR5, 0x3, UPT ;  /* 0x000000030500788c */ /* 0x000fc8000bf05270 */
[----:B------:R-:W-:Y:S02]  /*5360*/  USEL UR4, URZ, 0x1, UP0 ;  /* 0x00000001ff047887 */ /* 0x000fe40008000000 */
[----:B------:R-:W-:-:S04]  /*5370*/  USEL UR5, UR5, URZ, UP0 ;  /* 0x000000ff05057287 */ /* 0x000fc80008000000 */
[----:B------:R-:W-:Y:S01]  /*5380*/  ULEA UR5, UR5, UR6, 0x3 ;  /* 0x0000000605057291 */ /* 0x000fe2000f8e18ff */
[----:B-1----:R-:W-:-:S04]  /*5390*/  LOP3.LUT R2, R29, UR4, RZ, 0x3c, !PT ;  /* 0x000000041d027c12 */ /* 0x002fc8000f8e3cff */
[----:B------:R-:W-:Y:S01]  /*53a0*/  SHF.L.U32 R2, R2, 0x1f, RZ ;  /* 0x0000001f02027819 */ /* 0x000fe200000006ff */
[----:B------:R-:W-:-:S07]  /*53b0*/  IMAD.U32 R0, RZ, RZ, UR5 ;  /* 0x00000005ff007e24 */ /* 0x000fce000f8e00ff */
.L_x_104:
[----:B-1----:R1:W4:Y:S02]  /*53c0*/  SYNCS.PHASECHK.TRANS64.TRYWAIT P0, [R0+URZ], R2 ;  /* 0x00000002000075a7 */ /* 0x00232400080011ff */
[----:B----4-:R-:W-:Y:S05]  /*53d0*/  @!P0 NANOSLEEP.SYNCS 0x989680 ;  /* 0x009896800000895d */ /* 0x010fea0003900000 */
[----:B------:R-:W4:Y:S02]  /*53e0*/  @!P0 SYNCS.PHASECHK.TRANS64 P0, [R0+URZ], R2 ;  /* 0x00000002000085a7 */ /* 0x000f2400080010ff */
[----:B--2-4-:R-:W-:Y:S05]  /*53f0*/  @P0 EXIT ;  /* 0x000000000000094d */ /* 0x014fea0003800000 */
[----:B------:R-:W-:Y:S05]  /*5400*/  BRA `(.L_x_104) ;  /* 0xfffffffc00ec7947 */ /* 0x000fea000383ffff */
.L_x_92:
[----:B------:R-:W-:-:S06]  /*5410*/  UISETP.GE.AND UP0, UPT, UR10, 0x4, UPT ;  /* 0x000000040a00788c */ /* 0x000fcc000bf06270 */
[----:B------:R-:W-:-:S13]  /*5420*/  PLOP3.LUT P0, PT, PT, PT, UP0, 0x80, 0x8 ;  /* 0x000000000008781c */ /* 0x000fda0003f0f008 */
[----:B------:R-:W-:Y:S05]  /*5430*/  @!P0 EXIT ;  /* 0x000000000000894d */ /* 0x000fea0003800000 */
[----:B------:R-:W-:Y:S01]  /*5440*/  BAR.SYNC.DEFER_BLOCKING 0x6, 0xa0 ;  /* 0x0182800000007b1d */ /* 0x000fe20000010000 */
[----:B------:R-:W-:Y:S01]  /*5450*/  IMAD.SHL.U32 R111, R104, 0x20, RZ ;  /* 0x00000020686f7824 */ /* 0x000fe200078e00ff */
[----:B------:R-:W-:Y:S01]  /*5460*/  LOP3.LUT R110, R2, 0x60, R104, 0xf8, !PT ;  /* 0x00000060026e7812 */ /* 0x000fe200078ef868 */
[C---:B------:R-:W-:Y:S01]  /*5470*/  IMAD.SHL.U32 R3, R104.reuse, 0x4, RZ ;  /* 0x0000000468037824 */ /* 0x040fe200078e00ff */
[C---:B------:R-:W-:Y:S01]  /*5480*/  LOP3.LUT R105, R104.reuse, 0x2, RZ, 0xc0, !PT ;  /* 0x0000000268697812 */ /* 0x040fe200078ec0ff */
[C---:B------:R-:W-:Y:S01]  /*5490*/  IMAD.U32 R85, R104.reuse, 0x10000, RZ ;  /* 0x0001000068557824 */ /* 0x040fe200078e00ff */
[----:B------:R-:W-:Y:S02]  /*54a0*/  UMOV UR48, 0x400 ;  /* 0x0000040000307882 */ /* 0x000fe40000000000 */
[----:B------:R-:W1:Y:S01]  /*54b0*/  LDC R102, c[0x0][0x370] ;  /* 0x0000dc00ff667b82 */ /* 0x000e620000000800 */
[----:B------:R-:W-:Y:S01]  /*54c0*/  ULEA UR48, UR37, UR48, 0x18 ;  /* 0x0000003025307291 */ /* 0x000fe2000f8ec0ff */
[----:B------:R-:W-:Y:S01]  /*54d0*/  LOP3.LUT R4, R111, 0xc0, RZ, 0xc0, !PT ;  /* 0x000000c06f047812 */ /* 0x000fe200078ec0ff */
[----:B------:R-:W-:Y:S01]  /*54e0*/  HFMA2 R108, -RZ, RZ, 0, 0 ;  /* 0x00000000ff6c7431 */ /* 0x000fe200000001ff */
[C---:B------:R-:W-:Y:S01]  /*54f0*/  LOP3.LUT R112, R104.reuse, 0x60, RZ, 0xc0, !PT ;  /* 0x0000006068707812 */ /* 0x040fe200078ec0ff */
[----:B------:R-:W-:Y:S01]  /*5500*/  UIADD3 UR53, UPT, UPT, UR48, 0x200, URZ ;  /* 0x0000020030357890 */ /* 0x000fe2000fffe0ff */
[----:B------:R-:W-:Y:S01]  /*5510*/  LOP3.LUT R104, R104, 0x4, RZ, 0xc0, !PT ;  /* 0x0000000468687812 */ /* 0x000fe200078ec0ff */
[----:B------:R-:W-:Y:S01]  /*5520*/  IMAD.MOV.U32 R84, RZ, RZ, RZ ;  /* 0x000000ffff547224 */ /* 0x000fe200078e00ff */
[----:B------:R-:W2:Y:S01]  /*5530*/  LDC R44, c[0x0][0xb0c] ;  /* 0x0002c300ff2c7b82 */ /* 0x000ea20000000800 */
[----:B------:R-:W-:Y:S01]  /*5540*/  LOP3.LUT R3, R4, 0x18, R3, 0xf8, !PT ;  /* 0x0000001804037812 */ /* 0x000fe200078ef803 */
[----:B------:R-:W-:Y:S01]  /*5550*/  IMAD.MOV.U32 R114, RZ, RZ, RZ ;  /* 0x000000ffff727224 */ /* 0x000fe200078e00ff */
[----:B------:R-:W-:Y:S01]  /*5560*/  LOP3.LUT R85, R85, 0x600000, RZ, 0xc0, !PT ;  /* 0x0060000055557812 */ /* 0x000fe200078ec0ff */
[----:B------:R-:W-:Y:S01]  /*5570*/  IMAD.MOV.U32 R107, RZ, RZ, RZ ;  /* 0x000000ffff6b7224 */ /* 0x000fe200078e00ff */
[C---:B------:R-:W-:Y:S01]  /*5580*/  IADD3 R109, PT, PT, -R104.reuse, 0x2, RZ ;  /* 0x00000002686d7810 */ /* 0x040fe20007ffe1ff */
[----:B------:R-:W-:Y:S01]  /*5590*/  IMAD.MOV R105, RZ, RZ, -R105 ;  /* 0x000000ffff697224 */ /* 0x000fe200078e0a69 */
[----:B------:R-:W-:Y:S01]  /*55a0*/  LOP3.LUT R111, R3, 0xf20, R111, 0xf8, !PT ;  /* 0x00000f20036f7812 */ /* 0x000fe200078ef86f */
[----:B------:R-:W3:Y:S01]  /*55b0*/  LDC R99, c[0x0][0xb20] ;  /* 0x0002c800ff637b82 */ /* 0x000ee20000000800 */
[----:B------:R-:W4:Y:S01]  /*55c0*/  LDS R0, [UR48+0x190] ;  /* 0x00019030ff007984 */ /* 0x000f220008000800 */
[----:B------:R-:W-:Y:S01]  /*55d0*/  IADD3 R104, PT, PT, -R104, RZ, RZ ;  /* 0x000000ff68687210 */ /* 0x000fe20007ffe1ff */
[----:B------:R-:W-:Y:S01]  /*55e0*/  IMAD.SHL.U32 R109, R109, 0x10, RZ ;  /* 0x000000106d6d7824 */ /* 0x000fe200078e00ff */
[----:B------:R-:W-:Y:S01]  /*55f0*/  LEA R111, R111, UR53, 0x1 ;  /* 0x000000356f6f7c11 */ /* 0x000fe2000f8e08ff */
[----:B------:R-:W1:Y:S03]  /*5600*/  LDCU.64 UR54, c[0x0][0x348] ;  /* 0x00006900ff3677ac */ /* 0x000e660008000a00 */
[----:B------:R-:W1:Y:S01]  /*5610*/  LDC R43, c[0x0][0xb30] ;  /* 0x0002cc00ff2b7b82 */ /* 0x000e620000000800 */
[----:B------:R-:W-:Y:S01]  /*5620*/  UMOV UR52, 0x1 ;  /* 0x0000000100347882 */ /* 0x000fe20000000000 */
[----:B------:R-:W-:Y:S01]  /*5630*/  UMOV UR56, URZ ;  /* 0x000000ff00387c82 */ /* 0x000fe20008000000 */
[----:B------:R-:W1:Y:S01]  /*5640*/  LDCU UR49, c[0x0][0x384] ;  /* 0x00007080ff3177ac */ /* 0x000e620008000800 */
[----:B------:R-:W1:Y:S04]  /*5650*/  LDCU.64 UR38, c[0x0][0x888] ;  /* 0x00011100ff2677ac */ /* 0x000e680008000a00 */
[----:B------:R-:W1:Y:S01]  /*5660*/  LDC R100, c[0x0][0x388] ;  /* 0x0000e200ff647b82 */ /* 0x000e620000000800 */
[----:B------:R-:W1:Y:S01]  /*5670*/  LDCU.64 UR44, c[0x0][0x8c0] ;  /* 0x00011800ff2c77ac */ /* 0x000e620008000a00 */
[----:B------:R-:W-:-:S06]  /*5680*/  UMOV UR51, URZ ;  /* 0x000000ff00337c82 */ /* 0x000fcc0008000000 */
[----:B------:R-:W1:Y:S01]  /*5690*/  LDC.64 R94, c[0x0][0xb10] ;  /* 0x0002c400ff5e7b82 */ /* 0x000e620000000a00 */
[----:B------:R-:W-:-:S07]  /*56a0*/  UMOV UR50, URZ ;  /* 0x000000ff00327c82 */ /* 0x000fce0008000000 */
[----:B------:R-:W1:Y:S08]  /*56b0*/  LDC.64 R38, c[0x0][0xb18] ;  /* 0x0002c600ff267b82 */ /* 0x000e700000000a00 */
[----:B------:R-:W1:Y:S01]  /*56c0*/  LDC.64 R90, c[0x0][0x888] ;  /* 0x00022200ff5a7b82 */ /* 0x000e620000000a00 */
[----:B----4-:R-:W-:-:S07]  /*56d0*/  IMAD.IADD R85, R0, 0x1, R85 ;  /* 0x0000000100557824 */ /* 0x010fce00078e0255 */
[----:B------:R-:W4:Y:S08]  /*56e0*/  LDC.64 R36, c[0x0][0xb28] ;  /* 0x0002ca00ff247b82 */ /* 0x000f300000000a00 */
[----:B------:R-:W1:Y:S08]  /*56f0*/  LDC.64 R92, c[0x0][0x890] ;  /* 0x00022400ff5c7b82 */ /* 0x000e700000000a00 */
[----:B------:R-:W1:Y:S08]  /*5700*/  LDC.64 R88, c[0x0][0x8b0] ;  /* 0x00022c00ff587b82 */ /* 0x000e700000000a00 */
[----:B------:R-:W1:Y:S08]  /*5710*/  LDC.64 R86, c[0x0][0x8a8] ;  /* 0x00022a00ff567b82 */ /* 0x000e700000000a00 */
[----:B------:R-:W1:Y:S08]  /*5720*/  LDC.64 R40, c[0x0][0x8d0] ;  /* 0x00023400ff287b82 */ /* 0x000e700000000a00 */
[----:B--23--:R-:W1:Y:S02]  /*5730*/  LDC R101, c[0x0][0x374] ;  /* 0x0000dd00ff657b82 */ /* 0x00ce640000000800 */
.L_x_136:
[C---:B------:R-:W-:Y:S02]  /*5740*/  LEA R0, R114.reuse, UR48, 0x3 ;  /* 0x0000003072007c11 */ /* 0x040fe4000f8e18ff */
[----:B------:R-:W-:Y:S02]  /*5750*/  SHF.L.U32 R2, R107, 0x1f, RZ ;  /* 0x0000001f6b027819 */ /* 0x000fe400000006ff */
[----:B------:R-:W-:Y:S02]  /*5760*/  LEA R16, R114, UR48, 0x4 ;  /* 0x0000003072107c11 */ /* 0x000fe4000f8e20ff */
[----:B------:R-:W2:Y:S02]  /*5770*/  SYNCS.PHASECHK.TRANS64.TRYWAIT P0, [R0+URZ+0xe0], R2 ;  /* 0x0000e002000075a7 */ /* 0x000ea400080011ff */
[----:B--2---:R-:W-:Y:S05]  /*5780*/  @!P0 BRA `(.L_x_105) ;  /* 0x0000003400a48947 */ /* 0x004fea0003800000 */
.L_x_193:
[----:B------:R-:W3:Y:S01]  /*5790*/  LDC.64 R10, c[0x0][0xb10] ;  /* 0x0002c400ff0a7b82 */ /* 0x000ee20000000a00 */
[----:B------:R-:W4:Y:S01]  /*57a0*/  LDS.128 R16, [R16+0x170] ;  /* 0x0001700010107984 */ /* 0x000f220000000c00 */
[----:B-1----:R-:W-:Y:S01]  /*57b0*/  ISETP.NE.AND P1, PT, R43, 0x1, PT ;  /* 0x000000012b00780c */ /* 0x002fe20003f25270 */
[----:B--2---:R-:W-:Y:S01]  /*57c0*/  VIADD R0, R0, 0xf0 ;  /* 0x000000f000007836 */ /* 0x004fe20000000000 */
[----:B------:R-:W-:Y:S04]  /*57d0*/  ISETP.GE.AND P0, PT, R42, 0x1, PT ;  /* 0x000000012a00780c */ /* 0x000fe80003f06270 */
[----:B------:R-:W1:Y:S01]  /*57e0*/  LDC.64 R8, c[0x0][0xb18] ;  /* 0x0002c600ff087b82 */ /* 0x000e620000000a00 */
[----:B------:R-:W-:Y:S01]  /*57f0*/  PRMT R0, RZ, 0x654, R0 ;  /* 0x00000654ff007816 */ /* 0x000fe20000000000 */
[----:B------:R-:W-:Y:S01]  /*5800*/  @!PT LDS RZ, [RZ] ;  /* 0x00000000fffff984 */ /* 0x000fe20000000800 */
[----:B------:R-:W-:Y:S01]  /*5810*/  @!PT LDS RZ, [RZ] ;  /* 0x00000000fffff984 */ /* 0x000fe20000000800 */
[----:B------:R-:W-:Y:S01]  /*5820*/  @!PT LDS RZ, [RZ] ;  /* 0x00000000fffff984 */ /* 0x000fe20000000800 */
[----:B------:R-:W-:Y:S01]  /*5830*/  @!PT LDS RZ, [RZ] ;  /* 0x00000000fffff984 */ /* 0x000fe20000000800 */
[----:B------:R2:W-:Y:S06]  /*5840*/  MEMBAR.ALL.CTA ;  /* 0x0000000000007992 */ /* 0x0005ec0000008000 */
[----:B--2---:R-:W2:Y:S01]  /*5850*/  FENCE.VIEW.ASYNC.S ;  /* 0x00000000000073c6 */ /* 0x004ea20000000000 */
[----:B------:R-:W1:Y:S08]  /*5860*/  @!P1 LDC R12, c[0x0][0xb20] ;  /* 0x0002c800ff0c9b82 */ /* 0x000e700000000800 */
[----:B------:R-:W1:Y:S01]  /*5870*/  @!P1 LDC R7, c[0x0][0xb0c] ;  /* 0x0002c300ff079b82 */ /* 0x000e620000000800 */
[----:B--2---:R2:W-:Y:S01]  /*5880*/  SYNCS.ARRIVE.TRANS64.RED.A1T0 RZ, [R0+URZ], RZ ;  /* 0x000000ff00ff79a7 */ /* 0x0045e200081004ff */
[----:B----4-:R-:W-:Y:S04]  /*5890*/  LOP3.LUT P4, RZ, R18, 0x1, RZ, 0xc0, !PT ;  /* 0x0000000112ff7812 */ /* 0x010fe8000788c0ff */
[----:B------:R-:W-:Y:S09]  /*58a0*/  P2R R113, PR, RZ, 0x10 ;  /* 0x00000010ff717803 */ /* 0x000ff20000000000 */
[----:B------:R-:W-:Y:S02]  /*58b0*/  @P4 MOV R46, R16 ;  /* 0x00000010002e4202 */ /* 0x000fe40000000f00 */
[----:B------:R-:W-:Y:S01]  /*58c0*/  @P4 LOP3.LUT R45, R17, 0xffff, RZ, 0xc0, !PT ;  /* 0x0000ffff112d4812 */ /* 0x000fe200078ec0ff */
[----:B--23--:R-:W-:Y:S06]  /*58d0*/  @!P0 BRA `(.L_x_106) ;  /* 0x0000000000a48947 */ /* 0x00cfec0003800000 */
[----:B------:R-:W-:Y:S01]  /*58e0*/  IMAD.HI.U32 R0, R101, R39, RZ ;  /* 0x0000002765007227 */ /* 0x000fe200078e00ff */
[----:B------:R-:W-:Y:S02]  /*58f0*/  ISETP.NE.AND P0, PT, R38, 0x1, PT ;  /* 0x000000012600780c */ /* 0x000fe40003f05270 */
[----:B------:R-:W-:Y:S01]  /*5900*/  ISETP.NE.AND P2, PT, R42, 0x1, PT ;  /* 0x000000012a00780c */ /* 0x000fe20003f45270 */
[----:B------:R-:W-:Y:S01]  /*5910*/  IMAD.HI.U32 R4, R102, R94, RZ ;  /* 0x0000005e66047227 */ /* 0x000fe200078e00ff */
[----:B------:R-:W-:Y:S02]  /*5920*/  SHF.R.U32.HI R0, RZ, R99, R0 ;  /* 0x00000063ff007219 */ /* 0x000fe40000011600 */
[----:B------:R-:W-:Y:S01]  /*5930*/  ISETP.NE.AND P3, PT, R44, 0x1, PT ;  /* 0x000000012c00780c */ /* 0x000fe20003f65270 */
[----:B------:R-:W-:Y:S01]  /*5940*/  IMAD.HI.U32 R6, R45, R39, RZ ;  /* 0x000000272d067227 */ /* 0x000fe200078e00ff */
[-C--:B------:R-:W-:Y:S02]  /*5950*/  SHF.R.U32.HI R4, RZ, R95.reuse, R4 ;  /* 0x0000005fff047219 */ /* 0x080fe40000011604 */
[----:B------:R-:W-:Y:S01]  /*5960*/  SEL R0, R101, R0, !P0 ;  /* 0x0000000065007207 */ /* 0x000fe20004000000 */
[----:B------:R-:W-:Y:S01]  /*5970*/  IMAD.HI.U32 R5, R46, R94, RZ ;  /* 0x0000005e2e057227 */ /* 0x000fe200078e00ff */
[----:B------:R-:W-:Y:S03]  /*5980*/  SEL R4, R102, R4, !P3 ;  /* 0x0000000466047207 */ /* 0x000fe60005800000 */
[-C--:B------:R-:W-:Y:S01]  /*5990*/  IMAD.HI.U32 R3, R0, R36.reuse, RZ ;  /* 0x0000002400037227 */ /* 0x080fe200078e00ff */
[----:B------:R-:W-:Y:S03]  /*59a0*/  SHF.R.U32.HI R5, RZ, R95, R5 ;  /* 0x0000005fff057219 */ /* 0x000fe60000011605 */
[----:B------:R-:W-:Y:S01]  /*59b0*/  IMAD.HI.U32 R2, R4, R36, RZ ;  /* 0x0000002404027227 */ /* 0x000fe200078e00ff */
[----:B------:R-:W-:Y:S02]  /*59c0*/  @P2 SHF.R.U32.HI R0, RZ, R37, R3 ;  /* 0x00000025ff002219 */ /* 0x000fe40000011603 */
[----:B------:R-:W-:Y:S02]  /*59d0*/  SHF.R.U32.HI R3, RZ, R99, R6 ;  /* 0x00000063ff037219 */ /* 0x000fe40000011606 */
[----:B------:R-:W-:Y:S01]  /*59e0*/  @P2 SHF.R.U32.HI R4, RZ, R37, R2 ;  /* 0x00000025ff042219 */ /* 0x000fe20000011602 */
[----:B------:R-:W-:Y:S01]  /*59f0*/  IMAD R0, R42, R0, RZ ;  /* 0x000000002a007224 */ /* 0x000fe200078e02ff */
[----:B------:R-:W-:Y:S02]  /*5a00*/  SEL R3, R45, R3, !P0 ;  /* 0x000000032d037207 */ /* 0x000fe40004000000 */
[----:B------:R-:W-:Y:S01]  /*5a10*/  SEL R2, R46, R5, !P3 ;  /* 0x000000052e027207 */ /* 0x000fe20005800000 */
[----:B------:R-:W-:Y:S01]  /*5a20*/  IMAD R5, R42, R4, RZ ;  /* 0x000000042a057224 */ /* 0x000fe200078e02ff */
[C---:B------:R-:W-:Y:S01]  /*5a30*/  ISETP.GE.AND P0, PT, R3.reuse, R0, PT ;  /* 0x000000000300720c */ /* 0x040fe20003f06270 */
[C---:B------:R-:W-:Y:S03]  /*5a40*/  IMAD.HI.U32 R0, R3.reuse, R36, RZ ;  /* 0x0000002403007227 */ /* 0x040fe600078e00ff */
[C---:B------:R-:W-:Y:S02]  /*5a50*/  ISETP.GE.OR P0, PT, R2.reuse, R5, P0 ;  /* 0x000000050200720c */ /* 0x040fe40000706670 */
[----:B------:R-:W-:Y:S04]  /*5a60*/  SHF.R.U32.HI R0, RZ, R37, R0 ;  /* 0x00000025ff007219 */ /* 0x000fe80000011600 */
[C---:B------:R-:W-:Y:S05]  /*5a70*/  SEL R6, R3.reuse, R0, !P2 ;  /* 0x0000000003067207 */ /* 0x040fea0005000000 */
        /* <DEDUP_REMOVED lines=14> */
[----:B------:R-:W-:Y:S07]  /*5b60*/  IMAD R45, R3, R38, R45 ;  /* 0x00000026032d7224 */ /* 0x000fee00078e022d */
.L_x_106:
[----:B-1----:R-:W-:Y:S01]  /*5b70*/  @!P1 ISETP.NE.AND P0, PT, R8, 0x1, PT ;  /* 0x000000010800980c */ /* 0x002fe20003f05270 */
[----:B------:R-:W-:Y:S01]  /*5b80*/  @!P1 IMAD.HI.U32 R0, R46, R10, RZ ;  /* 0x0000000a2e009227 */ /* 0x000fe200078e00ff */
[----:B------:R-:W-:Y:S01]  /*5b90*/  @!P1 ISETP.NE.AND P2, PT, R7, 0x1, PT ;  /* 0x000000010700980c */ /* 0x000fe20003f45270 */
[----:B------:R-:W-:Y:S01]  /*5ba0*/  ULOP3.LUT UP0, URZ, UR53, 0x1b0, URZ, 0xc0, !UPT ;  /* 0x000001b035ff7892 */ /* 0x000fe2000f80c0ff */
[----:B------:R-:W-:Y:S01]  /*5bb0*/  R2UR UR42, R14 ;  /* 0x000000000e2a72ca */ /* 0x000fe200000e0000 */
[----:B------:R-:W-:Y:S01]  /*5bc0*/  @!P1 IMAD.HI.U32 R2, R45, R9, RZ ;  /* 0x000000092d029227 */ /* 0x000fe200078e00ff */
[----:B------:R-:W-:Y:S02]  /*5bd0*/  @!P1 SHF.R.U32.HI R0, RZ, R11, R0 ;  /* 0x0000000bff009219 */ /* 0x000fe40000011600 */
[----:B------:R-:W-:Y:S01]  /*5be0*/  R2UR UR41, R15 ;  /* 0x000000000f2972ca */ /* 0x000fe200000e0000 */
[----:B------:R-:W-:Y:S01]  /*5bf0*/  VIADD R114, R114, 0x1 ;  /* 0x0000000172727836 */ /* 0x000fe20000000000 */
[----:B------:R-:W-:Y:S02]  /*5c00*/  @!P1 SHF.R.U32.HI R2, RZ, R12, R2 ;  /* 0x0000000cff029219 */ /* 0x000fe40000011602 */
[----:B------:R-:W-:Y:S02]  /*5c10*/  @!P1 SEL R3, R46, R0, !P2 ;  /* 0x000000002e039207 */ /* 0x000fe40005000000 */
[----:B------:R-:W-:Y:S02]  /*5c20*/  @!P1 SEL R2, R45, R2, !P0 ;  /* 0x000000022d029207 */ /* 0x000fe40004000000 */
[----:B------:R-:W-:Y:S01]  /*5c30*/  @P4 SHF.R.U32.HI R106, RZ, 0x10, R17 ;  /* 0x00000010ff6a4819 */ /* 0x000fe20000011611 */
[----:B------:R-:W-:Y:S02]  /*5c40*/  USHF.L.U32 UR42, UR42, 0x7, URZ ;  /* 0x000000072a2a7899 */ /* 0x000fe400080006ff */
[----:B------:R-:W-:Y:S02]  /*5c50*/  @!P1 IMAD.IADD R0, R2, 0x1, -R3 ;  /* 0x0000000102009824 */ /* 0x000fe400078e0a03 */
[----:B------:R-:W-:Y:S01]  /*5c60*/  @!P1 IMAD.IADD R2, R3, 0x1, -R2 ;  /* 0x0000000103029824 */ /* 0x000fe200078e0a02 */
[----:B------:R-:W-:Y:S01]  /*5c70*/  USHF.L.U32 UR41, UR41, 0x6, URZ ;  /* 0x0000000629297899 */ /* 0x000fe200080006ff */
[----:B------:R-:W-:Y:S02]  /*5c80*/  @!P1 IMAD R46, R0, R7, R46 ;  /* 0x00000007002e9224 */ /* 0x000fe400078e022e */
[----:B------:R-:W-:Y:S01]  /*5c90*/  @!P1 IMAD R45, R2, R8, R45 ;  /* 0x00000008022d9224 */ /* 0x000fe200078e022d */
[----:B------:R-:W-:Y:S08]  /*5ca0*/  BRA.U !UP0, `(.L_x_107) ;  /* 0x00000001087c7547 */ /* 0x000ff0000b800000 */
[----:B------:R-:W1:Y:S01]  /*5cb0*/  LDCU.64 UR8, c[0x4][0x80] ;  /* 0x01001000ff0877ac */ /* 0x000e620008000a00 */
[----:B------:R-:W-:Y:S01]  /*5cc0*/  MOV R2, 0x0 ;  /* 0x0000000000027802 */ /* 0x000fe20000000f00 */
[----:B------:R-:W-:Y:S02]  /*5cd0*/  HFMA2 R12, -RZ, RZ, 0, 5.9604644775390625e-08 ;  /* 0x00000001ff0c7431 */ /* 0x000fe400000001ff */
[----:B------:R-:W-:Y:S01]  /*5ce0*/  IMAD.MOV.U32 R8, RZ, RZ, 0x70 ;  /* 0x00000070ff087424 */ /* 0x000fe200078e00ff */
[----:B------:R2:W3:Y:S01]  /*5cf0*/  LDC.64 R14, c[0x4][R2] ;  /* 0x01000000020e7b82 */ /* 0x0004e20000000a00 */
[----:B------:R-:W4:Y:S01]  /*5d00*/  LDCU.64 UR6, c[0x4][0x88] ;  /* 0x01001100ff0677ac */ /* 0x000f220008000a00 */
[----:B------:R-:W-:Y:S01]  /*5d10*/  IMAD.MOV.U32 R13, RZ, RZ, RZ ;  /* 0x000000ffff0d7224 */ /* 0x000fe200078e00ff */
[----:B------:R-:W2:Y:S01]  /*5d20*/  LDCU.64 UR4, c[0x4][0x8] ;  /* 0x01000100ff0477ac */ /* 0x000ea20008000a00 */
[----:B-1----:R-:W-:Y:S01]  /*5d30*/  MOV R5, UR9 ;  /* 0x0000000900057c02 */ /* 0x002fe20008000f00 */
[----:B------:R-:W-:Y:S01]  /*5d40*/  IMAD.U32 R4, RZ, RZ, UR8 ;  /* 0x00000008ff047e24 */ /* 0x000fe2000f8e00ff */
[----:B----4-:R-:W-:Y:S01]  /*5d50*/  MOV R7, UR7 ;  /* 0x0000000700077c02 */ /* 0x010fe20008000f00 */
[----:B------:R-:W-:Y:S01]  /*5d60*/  IMAD.U32 R6, RZ, RZ, UR6 ;  /* 0x00000006ff067e24 */ /* 0x000fe2000f8e00ff */
[----:B--2---:R-:W-:Y:S01]  /*5d70*/  MOV R11, UR5 ;  /* 0x00000005000b7c02 */ /* 0x004fe20008000f00 */
[----:B------:R-:W-:Y:S02]  /*5d80*/  IMAD.U32 R10, RZ, RZ, UR4 ;  /* 0x00000004ff0a7e24 */ /* 0x000fe4000f8e00ff */
[----:B------:R-:W-:Y:S07]  /*5d90*/  LEPC R20, `(.L_x_108) ;  /* 0x000000001014794e */ /* 0x000fee0000000000 */
[----:B---3-5:R-:W-:Y:S05]  /*5da0*/  CALL.ABS.NOINC R14 ;  /* 0x000000000e007343 */ /* 0x028fea0003c00000 */
.L_x_108:
[----:B------:R-:W1:Y:S01]  /*5db0*/  LDCU.64 UR8, c[0x4][0x80] ;  /* 0x01001000ff0877ac */ /* 0x000e620008000a00 */
[----:B------:R-:W2:Y:S01]  /*5dc0*/  LDC.64 R2, c[0x4][R2] ;  /* 0x0100000002027b82 */ /* 0x000ea20000000a00 */
[----:B------:R-:W-:Y:S02]  /*5dd0*/  HFMA2 R12, -RZ, RZ, 0, 5.9604644775390625e-08 ;  /* 0x00000001ff0c7431 */ /* 0x000fe400000001ff */
[----:B------:R-:W-:Y:S02]  /*5de0*/  IMAD.MOV.U32 R8, RZ, RZ, 0x70 ;  /* 0x00000070ff087424 */ /* 0x000fe400078e00ff */
[----:B------:R-:W-:Y:S01]  /*5df0*/  IMAD.MOV.U32 R13, RZ, RZ, RZ ;  /* 0x000000ffff0d7224 */ /* 0x000fe200078e00ff */
[----:B------:R-:W3:Y:S01]  /*5e00*/  LDCU.64 UR6, c[0x4][0x88] ;  /* 0x01001100ff0677ac */ /* 0x000ee20008000a00 */
[----:B------:R-:W4:Y:S01]  /*5e10*/  LDCU.64 UR4, c[0x4][0x8] ;  /* 0x01000100ff0477ac */ /* 0x000f220008000a00 */
[----:B-1----:R-:W-:Y:S02]  /*5e20*/  MOV R4, UR8 ;  /* 0x0000000800047c02 */ /* 0x002fe40008000f00 */
[----:B------:R-:W-:Y:S02]  /*5e30*/  MOV R5, UR9 ;  /* 0x0000000900057c02 */ /* 0x000fe40008000f00 */
[----:B---3--:R-:W-:Y:S01]  /*5e40*/  MOV R7, UR7 ;  /* 0x0000000700077c02 */ /* 0x008fe20008000f00 */
[----:B------:R-:W-:Y:S01]  /*5e50*/  IMAD.U32 R6, RZ, RZ, UR6 ;  /* 0x00000006ff067e24 */ /* 0x000fe2000f8e00ff */
[----:B----4-:R-:W-:Y:S01]  /*5e60*/  MOV R11, UR5 ;  /* 0x00000005000b7c02 */ /* 0x010fe20008000f00 */
[----:B------:R-:W-:Y:S02]  /*5e70*/  IMAD.U32 R10, RZ, RZ, UR4 ;  /* 0x00000004ff0a7e24 */ /* 0x000fe4000f8e00ff */
[----:B------:R-:W-:Y:S07]  /*5e80*/  LEPC R20, `(.L_x_107) ;  /* 0x000000001014794e */ /* 0x000fee0000000000 */
[----:B--2---:R-:W-:Y:S05]  /*5e90*/  CALL.ABS.NOINC R2 ;  /* 0x0000000002007343 */ /* 0x004fea0003c00000 */
.L_x_107:
[----:B------:R-:W-:Y:S02]  /*5ea0*/  ISETP.NE.U32.AND P0, PT, RZ, UR38, PT ;  /* 0x00000026ff007c0c */ /* 0x000fe4000bf05070 */
[C---:B------:R-:W-:Y:S02]  /*5eb0*/  ISETP.NE.U32.AND P1, PT, R92.reuse, RZ, PT ;  /* 0x000000ff5c00720c */ /* 0x040fe40003f25070 */
[----:B------:R-:W-:Y:S02]  /*5ec0*/  ISETP.NE.U32.AND P4, PT, R92, RZ, PT ;  /* 0x000000ff5c00720c */ /* 0x000fe40003f85070 */
[----:B------:R-:W-:Y:S02]  /*5ed0*/  ISETP.NE.AND.EX P0, PT, RZ, UR39, PT, P0 ;  /* 0x00000027ff007c0c */ /* 0x000fe4000bf05300 */
[C---:B------:R-:W-:Y:S02]  /*5ee0*/  ISETP.NE.AND.EX P1, PT, R93.reuse, RZ, PT, P1 ;  /* 0x000000ff5d00720c */ /* 0x040fe40003f25310 */
[----:B------:R-:W-:Y:S02]  /*5ef0*/  ISETP.NE.AND.EX P4, PT, R93, RZ, P0, P4 ;  /* 0x000000ff5d00720c */ /* 0x000fe40000785340 */
[----:B------:R-:W-:Y:S02]  /*5f00*/  ISETP.NE.U32.AND P5, PT, R88, RZ, PT ;  /* 0x000000ff5800720c */ /* 0x000fe40003fa5070 */
[----:B------:R-:W-:Y:S02]  /*5f10*/  ISETP.NE.U32.AND P3, PT, RZ, UR38, PT ;  /* 0x00000026ff007c0c */ /* 0x000fe4000bf65070 */
[----:B------:R-:W-:Y:S02]  /*5f20*/  PLOP3.LUT P2, PT, PT, PT, PT, 0x8, 0x80 ;  /* 0x000000000080781c */ /* 0x000fe40003f4e170 */
[----:B------:R-:W-:Y:S02]  /*5f30*/  ISETP.NE.AND.EX P5, PT, R89, RZ, PT, P5 ;  /* 0x000000ff5900720c */ /* 0x000fe40003fa5350 */
[----:B------:R-:W-:Y:S03]  /*5f40*/  ISETP.NE.AND.EX P3, PT, RZ, UR39, PT, P3 ;  /* 0x00000027ff007c0c */ /* 0x000fe6000bf65330 */
[----:B------:R-:W-:Y:S01]  /*5f50*/  @!P4 PLOP3.LUT P2, PT, P1, PT, PT, 0x80, 0x8 ;  /* 0x000000000008c81c */ /* 0x000fe20000f4f070 */
[----:B------:R-:W-:Y:S01]  /*5f60*/  @!UPT UIADD3 URZ, UPT, UPT, URZ, URZ, URZ ;  /* 0x000000fffffff290 */ /* 0x000fe2000fffe0ff */
[----:B------:R-:W-:Y:S11]  /*5f70*/  @!P1 BRA `(.L_x_109) ;  /* 0x00000000002c9947 */ /* 0x000ff60003800000 */
[----:B------:R-:W-:Y:S01]  /*5f80*/  ISETP.NE.U32.AND P0, PT, R90, RZ, PT ;  /* 0x000000ff5a00720c */ /* 0x000fe20003f05070 */
[----:B------:R-:W-:Y:S03]  /*5f90*/  IMAD.MOV.U32 R98, RZ, RZ, 0x1 ;  /* 0x00000001ff627424 */ /* 0x000fe600078e00ff */
[----:B------:R-:W-:Y:S11]  /*5fa0*/  ISETP.NE.AND.EX P0, PT, R91, RZ, PT, P0 ;  /* 0x000000ff5b00720c */ /* 0x000ff60003f05300 */
[----:B------:R-:W-:Y:S02]  /*5fb0*/  @!UPT UIADD3 URZ, UPT, UPT, URZ, URZ, URZ ;  /* 0x000000fffffff290 */ /* 0x000fe4000fffe0ff */
[----:B------:R-:W1:Y:S01]  /*5fc0*/  @P0 LDC.64 R2, c[0x0][0x888] ;  /* 0x00022200ff020b82 */ /* 0x000e620000000a00 */
[----:B------:R-:W-:Y:S04]  /*5fd0*/  @P0 IMAD R0, R92, UR36, RZ ;  /* 0x000000245c000c24 */ /* 0x000fe8000f8e02ff */
[----:B-1----:R-:W-:Y:S04]  /*5fe0*/  @P0 IMAD.WIDE R2, R0, 0x4, R2 ;  /* 0x0000000400020825 */ /* 0x002fe800078e0202 */
[----:B------:R-:W-:Y:S01]  /*5ff0*/  HFMA2 R0, -RZ, RZ, 0, 5.9604644775390625e-08 ;  /* 0x00000001ff007431 */ /* 0x000fe200000001ff */
[----:B-----5:R1:W5:Y:S04]  /*6000*/  @P0 LDG.E R48, desc[UR46][R2.64] ;  /* 0x0000002e02300981 */ /* 0x020368000c1e1900 */
[----:B------:R-:W-:Y:S01]  /*6010*/  @!P0 PRMT R98, R0, 0x7610, R98 ;  /* 0x0000761000628816 */ /* 0x000fe20000000062 */
[----:B-1----:R-:W2:Y:S06]  /*6020*/  @!P0 LDC R48, c[0x0][0x880] ;  /* 0x00022000ff308b82 */ /* 0x002eac0000000800 */
.L_x_109:
[----:B------:R-:W-:Y:S05]  /*6030*/  @!P5 BRA `(.L_x_110) ;  /* 0x000000000020d947 */ /* 0x000fea0003800000 */
[----:B------:R-:W-:Y:S04]  /*6040*/  ISETP.NE.U32.AND P0, PT, R86, RZ, PT ;  /* 0x000000ff5600720c */ /* 0x000fe80003f05070 */
[----:B------:R-:W-:Y:S11]  /*6050*/  ISETP.NE.AND.EX P0, PT, R87, RZ, PT, P0 ;  /* 0x000000ff5700720c */ /* 0x000ff60003f05300 */
[----:B------:R-:W-:Y:S02]  /*6060*/  @!UPT UIADD3 URZ, UPT, UPT, URZ, URZ, URZ ;  /* 0x000000fffffff290 */ /* 0x000fe4000fffe0ff */
[----:B------:R-:W1:Y:S01]  /*6070*/  @P0 LDC.64 R2, c[0x0][0x8a8] ;  /* 0x00022a00ff020b82 */ /* 0x000e620000000a00 */
[----:B------:R-:W-:Y:S04]  /*6080*/  @P0 IMAD R0, R88, UR36, RZ ;  /* 0x0000002458000c24 */ /* 0x000fe8000f8e02ff */
[----:B-1----:R-:W-:Y:S05]  /*6090*/  @P0 IMAD.WIDE R2, R0, 0x4, R2 ;  /* 0x0000000400020825 */ /* 0x002fea00078e0202 */
[----:B-----5:R1:W5:Y:S02]  /*60a0*/  @P0 LDG.E R47, desc[UR46][R2.64] ;  /* 0x0000002e022f0981 */ /* 0x020364000c1e1900 */
[----:B-1----:R-:W3:Y:S02]  /*60b0*/  @!P0 LDC R47, c[0x0][0x8a0] ;  /* 0x00022800ff2f8b82 */ /* 0x002ee40000000800 */
.L_x_110:
[----:B--2--5:R-:W-:Y:S01]  /*60c0*/  FSETP.NEU.AND P0, PT, R48, RZ, PT ;  /* 0x000000ff3000720b */ /* 0x024fe20003f0d000 */
[----:B------:R-:W-:Y:S01]  /*60d0*/  USHF.R.S32.HI UR4, URZ, 0x1f, UR36 ;  /* 0x0000001fff047899 */ /* 0x000fe20008011424 */
[----:B------:R-:W-:Y:S01]  /*60e0*/  SEL R4, RZ, 0xffffffff, P3 ;  /* 0xffffffffff047807 */ /* 0x000fe20001800000 */
[----:B------:R-:W-:Y:S01]  /*60f0*/  IMAD.U32 R0, RZ, RZ, UR42 ;  /* 0x0000002aff007e24 */ /* 0x000fe2000f8e00ff */
[----:B------:R-:W-:Y:S01]  /*6100*/  @!P4 LOP3.LUT P3, RZ, R98, 0xff, RZ, 0xc0, !PT ;  /* 0x000000ff62ffc812 */ /* 0x000fe2000786c0ff */
[----:B------:R-:W1:Y:S01]  /*6110*/  LDCU UR5, c[0x0][0x8c8] ;  /* 0x00011900ff0577ac */ /* 0x000e620008000800 */
[----:B------:R-:W-:Y:S02]  /*6120*/  @!P4 SEL R2, RZ, 0xffffffff, P0 ;  /* 0xffffffffff02c807 */ /* 0x000fe40000000000 */
[----:B------:R-:W-:Y:S01]  /*6130*/  IADD3 R8, P5, PT, R110, UR42, RZ ;  /* 0x0000002a6e087c10 */ /* 0x000fe2000ffbe0ff */
[----:B------:R-:W-:Y:S01]  /*6140*/  UISETP.NE.U32.AND UP0, UPT, UR44, URZ, UPT ;  /* 0x000000ff2c00728c */ /* 0x000fe2000bf05070 */
[----:B------:R-:W-:Y:S01]  /*6150*/  @P2 SEL R2, R4, R2, !P3 ;  /* 0x0000000204022207 */ /* 0x000fe20005800000 */
[----:B------:R-:W-:Y:S01]  /*6160*/  ULOP3.LUT UR6, UR52, 0x1, URZ, 0x3c, !UPT ;  /* 0x0000000134067892 */ /* 0x000fe2000f8e3cff */
[----:B------:R-:W-:Y:S01]  /*6170*/  LEA.HI.X.SX32 R9, R0, RZ, 0x1, P5 ;  /* 0x000000ff00097211 */ /* 0x000fe200028f0eff */
[----:B------:R-:W-:Y:S01]  /*6180*/  IMAD R0, R40, UR4, RZ ;  /* 0x0000000428007c24 */ /* 0x000fe2000f8e02ff */
[----:B------:R-:W-:Y:S01]  /*6190*/  @!P4 LOP3.LUT R2, R2, 0x1, RZ, 0xc0, !PT ;  /* 0x000000010202c812 */ /* 0x000fe200078ec0ff */
[----:B------:R-:W-:Y:S02]  /*61a0*/  UISETP.NE.AND.EX UP0, UPT, UR45, URZ, UPT, UP0 ;  /* 0x000000ff2d00728c */ /* 0x000fe4000bf05300 */
[----:B------:R-:W-:Y:S01]  /*61b0*/  IMAD R0, R41, UR36, R0 ;  /* 0x0000002429007c24 */ /* 0x000fe2000f8e0200 */
[----:B------:R-:W-:Y:S01]  /*61c0*/  ISETP.NE.U32.OR P6, PT, R2, 0x1, P4 ;  /* 0x000000010200780c */ /* 0x000fe200027c5470 */
[----:B------:R-:W-:Y:S03]  /*61d0*/  IMAD.WIDE.U32 R8, R40, UR36, R8 ;  /* 0x0000002428087c25 */ /* 0x000fe6000f8e0008 */
[----:B------:R-:W-:Y:S01]  /*61e0*/  P2R R115, PR, RZ, 0x40 ;  /* 0x00000040ff737803 */ /* 0x000fe20000000000 */
[----:B------:R-:W-:Y:S01]  /*61f0*/  IMAD.IADD R2, R9, 0x1, R0 ;  /* 0x0000000109027824 */ /* 0x000fe200078e0200 */
[C---:B------:R-:W-:Y:S01]  /*6200*/  LEA R6, P2, R8.reuse, UR44, 0x1 ;  /* 0x0000002c08067c11 */ /* 0x040fe2000f8408ff */
[----:B------:R-:W-:Y:S02]  /*6210*/  IMAD.U32 R0, RZ, RZ, UR56 ;  /* 0x00000038ff007e24 */ /* 0x000fe4000f8e00ff */
[----:B------:R-:W-:Y:S01]  /*6220*/  IMAD.U32 R71, RZ, RZ, UR6 ;  /* 0x00000006ff477e24 */ /* 0x000fe2000f8e00ff */
[----:B------:R-:W-:Y:S01]  /*6230*/  LEA.HI.X R7, R8, UR45, R2, 0x1, P2 ;  /* 0x0000002d08077c11 */ /* 0x000fe200090f0c02 */
[----:B-1----:R-:W-:Y:S01]  /*6240*/  IMAD.U32 R2, RZ, RZ, UR5 ;  /* 0x00000005ff027e24 */ /* 0x002fe2000f8e00ff */
[----:B------:R-:W-:Y:S02]  /*6250*/  LEA R0, R0, UR48, 0x3 ;  /* 0x0000003000007c11 */ /* 0x000fe4000f8e18ff */
[----:B------:R-:W-:Y:S01]  /*6260*/  @P6 SHF.L.U32 R3, R71, 0x1f, RZ ;  /* 0x0000001f47036819 */ /* 0x000fe200000006ff */
[----:B------:R-:W-:Y:S06]  /*6270*/  BRA.U !UP0, `(.L_x_111) ;  /* 0x0000000108187547 */ /* 0x000fec000b800000 */
[----:B------:R-:W-:Y:S01]  /*6280*/  ISETP.LE.AND P2, PT, R100, UR41, PT ;  /* 0x0000002964007c0c */ /* 0x000fe2000bf43270 */
[----:B------:R-:W-:Y:S05]  /*6290*/  VIADD R2, R110, UR42 ;  /* 0x0000002a6e027c36 */ /* 0x000fea0008000000 */
[----:B------:R-:W-:Y:S02]  /*62a0*/  ISETP.GE.OR P2, PT, R2, UR49, P2 ;  /* 0x0000003102007c0c */ /* 0x000fe40009746670 */
[----:B------:R-:W-:Y:S11]  /*62b0*/  PRMT R2, RZ, 0x7610, R2 ;  /* 0x00007610ff027816 */ /* 0x000ff60000000002 */
[----:B------:R-:W2:Y:S02]  /*62c0*/  @!P2 LDG.E.U16 R2, desc[UR46][R6.64] ;  /* 0x0000002e0602a981 */ /* 0x000ea4000c1e1500 */
[----:B--2---:R-:W-:Y:S07]  /*62d0*/  HADD2.F32 R2, -RZ, R2.H0_H0 ;  /* 0x20000002ff027230 */ /* 0x004fee0000004100 */
.L_x_111:
[----:B------:R1:W2:Y:S01]  /*62e0*/  @P6 SYNCS.PHASECHK.TRANS64.TRYWAIT P3, [R0+URZ+0xa0], R3 ;  /* 0x0000a003000065a7 */ /* 0x0002a200080611ff */
[----:B------:R-:W-:Y:S01]  /*62f0*/  IMAD.U32 R68, RZ, RZ, UR56 ;  /* 0x00000038ff447e24 */ /* 0x000fe2000f8e00ff */
[----:B------:R-:W-:Y:S01]  /*6300*/  LEA R116, R84, UR48, 0x3 ;  /* 0x0000003054747c11 */ /* 0x000fe2000f8e18ff */
[----:B------:R-:W-:Y:S01]  /*6310*/  IMAD.SHL.U32 R119, R105, 0x10, RZ ;  /* 0x0000001069777824 */ /* 0x000fe200078e00ff */
[----:B------:R-:W-:Y:S01]  /*6320*/  LOP3.LUT P4, R117, R98, 0xff, RZ, 0xc0, !PT ;  /* 0x000000ff62757812 */ /* 0x000fe2000788c0ff */
[----:B------:R-:W-:Y:S01]  /*6330*/  IMAD.SHL.U32 R68, R68, 0x2000, RZ ;  /* 0x0000200044447824 */ /* 0x000fe200078e00ff */
[----:B------:R-:W-:Y:S01]  /*6340*/  SEL R5, RZ, 0xffffffff, P0 ;  /* 0xffffffffff057807 */ /* 0x000fe20000000000 */
[----:B------:R-:W-:Y:S01]  /*6350*/  IMAD.SHL.U32 R118, R104, 0x10, RZ ;  /* 0x0000001068767824 */ /* 0x000fe200078e00ff */
[----:B------:R-:W-:Y:S01]  /*6360*/  BSSY B1, `(.L_x_112) ;  /* 0x0000032000017945 */ /* 0x000fe20003800000 */
[----:B------:R-:W-:Y:S01]  /*6370*/  IMAD.IADD R63, R111, 0x1, R68 ;  /* 0x000000016f3f7824 */ /* 0x000fe200078e0244 */
[----:B------:R-:W-:Y:S01]  /*6380*/  @P1 SEL R5, R4, R5, !P4 ;  /* 0x0000000504051207 */ /* 0x000fe20006000000 */
[----:B------:R-:W-:Y:S01]  /*6390*/  IMAD.MOV.U32 R70, RZ, RZ, 0x1 ;  /* 0x00000001ff467424 */ /* 0x000fe200078e00ff */
[----:B------:R-:W-:Y:S01]  /*63a0*/  CS2R R82, SRZ ;  /* 0x0000000000527805 */ /* 0x000fe2000001ff00 */
[----:B------:R-:W-:Y:S01]  /*63b0*/  IMAD.IADD R62, R63, 0x1, R119 ;  /* 0x000000013f3e7824 */ /* 0x000fe200078e0277 */
[----:B------:R-:W-:Y:S01]  /*63c0*/  LOP3.LUT R5, R5, 0x1, RZ, 0xc0, !PT ;  /* 0x0000000105057812 */ /* 0x000fe200078ec0ff */
[----:B------:R-:W-:Y:S01]  /*63d0*/  IMAD R51, R84, 0x40, R85 ;  /* 0x0000004054337824 */ /* 0x000fe200078e0255 */
[----:B------:R-:W-:Y:S01]  /*63e0*/  CS2R R80, SRZ ;  /* 0x0000000000507805 */ /* 0x000fe2000001ff00 */
[----:B------:R-:W-:Y:S01]  /*63f0*/  IMAD.U32 R69, RZ, RZ, UR56 ;  /* 0x00000038ff457e24 */ /* 0x000fe2000f8e00ff */
[----:B------:R-:W-:Y:S02]  /*6400*/  ISETP.NE.U32.AND P0, PT, R5, 0x1, PT ;  /* 0x000000010500780c */ /* 0x000fe40003f05070 */
[----:B------:R-:W-:Y:S02]  /*6410*/  CS2R R74, SRZ ;  /* 0x00000000004a7805 */ /* 0x000fe4000001ff00 */
[----:B------:R-:W-:Y:S02]  /*6420*/  CS2R R72, SRZ ;  /* 0x0000000000487805 */ /* 0x000fe4000001ff00 */
[----:B------:R-:W-:Y:S02]  /*6430*/  CS2R R66, SRZ ;  /* 0x0000000000427805 */ /* 0x000fe4000001ff00 */
[----:B------:R-:W-:Y:S02]  /*6440*/  P2R R76, PR, RZ, 0x1 ;  /* 0x00000001ff4c7803 */ /* 0x000fe40000000000 */
[----:B------:R-:W-:Y:S02]  /*6450*/  CS2R R64, SRZ ;  /* 0x0000000000407805 */ /* 0x000fe4000001ff00 */
[----:B------:R-:W-:Y:S02]  /*6460*/  CS2R R58, SRZ ;  /* 0x00000000003a7805 */ /* 0x000fe4000001ff00 */
[----:B-1----:R-:W-:Y:S02]  /*6470*/  SHF.L.U32 R3, R108, 0x1f, RZ ;  /* 0x0000001f6c037819 */ /* 0x002fe400000006ff */
[----:B------:R-:W-:Y:S01]  /*6480*/  CS2R R56, SRZ ;  /* 0x0000000000387805 */ /* 0x000fe2000001ff00 */
[----:B------:R-:W-:Y:S01]  /*6490*/  IMAD.IADD R61, R63, 0x1, R118 ;  /* 0x000000013f3d7824 */ /* 0x000fe200078e0276 */
[----:B------:R1:W4:Y:S01]  /*64a0*/  SYNCS.PHASECHK.TRANS64.TRYWAIT P2, [R116+URZ+0x100], R3 ;  /* 0x00010003740075a7 */ /* 0x00032200080411ff */
[----:B------:R-:W-:Y:S01]  /*64b0*/  IMAD.IADD R60, R109, 0x1, R62 ;  /* 0x000000016d3c7824 */ /* 0x000fe200078e023e */
[----:B--2---:R-:W-:Y:S01]  /*64c0*/  @P6 SEL R70, RZ, 0x1, !P3 ;  /* 0x00000001ff466807 */ /* 0x004fe20005800000 */
[----:B-1----:R-:W-:Y:S06]  /*64d0*/  @!P6 BRA `(.L_x_113) ;  /* 0x000000000068e947 */ /* 0x002fec0003800000 */
[----:B------:R-:W-:Y:S01]  /*64e0*/  ISETP.NE.AND P0, PT, R70, RZ, PT ;  /* 0x000000ff4600720c */ /* 0x000fe20003f05270 */
[----:B------:R-:W-:Y:S01]  /*64f0*/  BSSY B0, `(.L_x_114) ;  /* 0x000000d000007945 */ /* 0x000fe20003800000 */
[----:B------:R-:W-:Y:S02]  /*6500*/  CS2R R58, SRZ ;  /* 0x00000000003a7805 */ /* 0x000fe4000001ff00 */
[----:B------:R-:W-:Y:S02]  /*6510*/  CS2R R56, SRZ ;  /* 0x0000000000387805 */ /* 0x000fe4000001ff00 */
[----:B------:R-:W-:Y:S02]  /*6520*/  CS2R R66, SRZ ;  /* 0x0000000000427805 */ /* 0x000fe4000001ff00 */
[----:B------:R-:W-:Y:S02]  /*6530*/  CS2R R64, SRZ ;  /* 0x0000000000407805 */ /* 0x000fe4000001ff00 */
[----:B------:R-:W-:Y:S02]  /*6540*/  CS2R R74, SRZ ;  /* 0x00000000004a7805 */ /* 0x000fe4000001ff00 */
[----:B------:R-:W-:Y:S02]  /*6550*/  CS2R R72, SRZ ;  /* 0x0000000000487805 */ /* 0x000fe4000001ff00 */
[----:B------:R-:W-:Y:S02]  /*6560*/  CS2R R82, SRZ ;  /* 0x0000000000527805 */ /* 0x000fe4000001ff00 */
[----:B------:R-:W-:Y:S01]  /*6570*/  CS2R R80, SRZ ;  /* 0x0000000000507805 */ /* 0x000fe2000001ff00 */
[----:B------:R-:W-:Y:S06]  /*6580*/  @P0 BRA `(.L_x_115) ;  /* 0x00000000000c0947 */ /* 0x000fec0003800000 */
[----:B------:R-:W-:Y:S04]  /*6590*/  SHF.L.U32 R4, R71, 0x1f, RZ ;  /* 0x0000001f47047819 */ /* 0x000fe800000006ff */
[----:B------:R-:W1:Y:S02]  /*65a0*/  SYNCS.PHASECHK.TRANS64.TRYWAIT P0, [R0+URZ+0xa0], R4 ;  /* 0x0000a004000075a7 */ /* 0x000e6400080011ff */
[----:B-1----:R-:W-:Y:S05]  /*65b0*/  @!P0 BRA `(.L_x_116) ;  /* 0x00000028002c8947 */ /* 0x002fea0003800000 */
.L_x_115:
[----:B------:R-:W-:Y:S05]  /*65c0*/  BSYNC B0 ;  /* 0x0000000000007941 */ /* 0x000fea0003800000 */
.L_x_114:
[----:B------:R-:W-:Y:S01]  /*65d0*/  ISETP.NE.AND P0, PT, R76, RZ, PT ;  /* 0x000000ff4c00720c */ /* 0x000fe20003f05270 */
[----:B------:R-:W-:Y:S04]  /*65e0*/  UIADD3 UR5, UPT, UPT, UR56, 0x1, URZ ;  /* 0x0000000138057890 */ /* 0x000fe8000fffe0ff */
[----:B------:R-:W-:Y:S04]  /*65f0*/  UISETP.NE.AND UP0, UPT, UR5, 0x3, UPT ;  /* 0x000000030500788c */ /* 0x000fe8000bf05270 */
[----:B------:R-:W-:Y:S02]  /*6600*/  USEL UR4, URZ, 0x1, UP0 ;  /* 0x00000001ff047887 */ /* 0x000fe40008000000 */
[----:B------:R-:W-:Y:S02]  /*6610*/  USEL UR5, UR5, URZ, UP0 ;  /* 0x000000ff05057287 */ /* 0x000fe40008000000 */
[----:B------:R2:W1:Y:S02]  /*6620*/  @P0 LDS.128 R56, [R63] ;  /* 0x000000003f380984 */ /* 0x0004640000000c00 */
[----:B------:R-:W-:Y:S02]  /*6630*/  LOP3.LUT R71, R71, UR4, RZ, 0x3c, !PT ;  /* 0x0000000447477c12 */ /* 0x000fe4000f8e3cff */
[----:B------:R2:W1:Y:S01]  /*6640*/  @P0 LDS.128 R64, [R62+0x10] ;  /* 0x000010003e400984 */ /* 0x0004620000000c00 */
[----:B------:R-:W-:Y:S03]  /*6650*/  IMAD.U32 R69, RZ, RZ, UR5 ;  /* 0x00000005ff457e24 */ /* 0x000fe6000f8e00ff */
[----:B------:R2:W1:Y:S04]  /*6660*/  @P0 LDS.128 R72, [R61+0x20] ;  /* 0x000020003d480984 */ /* 0x0004680000000c00 */
[----:B------:R2:W1:Y:S02]  /*6670*/  @P0 LDS.128 R80, [R60+0x10] ;  /* 0x000010003c500984 */ /* 0x0004640000000c00 */
.L_x_113:
[----:B------:R-:W-:Y:S05]  /*6680*/  BSYNC B1 ;  /* 0x0000000000017941 */ /* 0x000fea0003800000 */
.L_x_112:
[----:B-1----:R-:W-:Y:S04]  /*6690*/  SHF.R.U32.HI R0, RZ, 0x15, R51 ;  /* 0x00000015ff007819 */ /* 0x002fe80000011633 */
[----:B------:R-:W-:Y:S01]  /*66a0*/  LOP3.LUT P0, RZ, R0, 0x3, R103, 0x48, !PT ;  /* 0x0000000300ff7812 */ /* 0x000fe20007804867 */
[----:B------:R-:W-:Y:S01]  /*66b0*/  @!UPT UIADD3 URZ, UPT, UPT, URZ, URZ, URZ ;  /* 0x000000fffffff290 */ /* 0x000fe2000fffe0ff */
[----:B----4-:R-:W-:Y:S11]  /*66c0*/  @P2 BRA `(.L_x_117) ;  /* 0x0000000000082947 */ /* 0x010ff60003800000 */
[----:B------:R-:W1:Y:S02]  /*66d0*/  SYNCS.PHASECHK.TRANS64.TRYWAIT P1, [R116+URZ+0x100], R3 ;  /* 0x00010003740075a7 */ /* 0x000e6400080211ff */
[----:B-1----:R-:W-:Y:S05]  /*66e0*/  @!P1 BRA `(.L_x_118) ;  /* 0x0000002400f49947 */ /* 0x002fea0003800000 */
.L_x_117:
[----:B------:R-:W-:Y:S05]  /*66f0*/  @!P0 BRA `(.L_x_119) ;  /* 0x0000000000408947 */ /* 0x000fea0003800000 */
[----:B------:R-:W4:Y:S01]  /*6700*/  LDCU.64 UR8, c[0x4][0x70] ;  /* 0x01000e00ff0877ac */ /* 0x000f220008000a00 */
[----:B------:R-:W-:Y:S01]  /*6710*/  MOV R15, 0x0 ;  /* 0x00000000000f7802 */ /* 0x000fe20000000f00 */
[----:B------:R-:W-:Y:S02]  /*6720*/  HFMA2 R12, -RZ, RZ, 0, 5.9604644775390625e-08 ;  /* 0x00000001ff0c7431 */ /* 0x000fe400000001ff */
[----:B------:R-:W-:Y:S02]  /*6730*/  IMAD.MOV.U32 R8, RZ, RZ, 0x192 ;  /* 0x00000192ff087424 */ /* 0x000fe400078e00ff */
[----:B------:R-:W-:Y:S01]  /*6740*/  IMAD.MOV.U32 R13, RZ, RZ, RZ ;  /* 0x000000ffff0d7224 */ /* 0x000fe200078e00ff */
[----:B------:R-:W5:Y:S01]  /*6750*/  LDCU.64 UR6, c[0x4][0x78] ;  /* 0x01000f00ff0677ac */ /* 0x000f620008000a00 */
[----:B------:R-:W1:Y:S01]  /*6760*/  LDC.64 R14, c[0x4][R15] ;  /* 0x010000000f0e7b82 */ /* 0x000e620000000a00 */
[----:B------:R-:W2:Y:S01]  /*6770*/  LDCU.64 UR4, c[0x4][0x10] ;  /* 0x01000200ff0477ac */ /* 0x000ea20008000a00 */
[----:B----4-:R-:W-:Y:S01]  /*6780*/  MOV R5, UR9 ;  /* 0x0000000900057c02 */ /* 0x010fe20008000f00 */
[----:B------:R-:W-:Y:S01]  /*6790*/  IMAD.U32 R4, RZ, RZ, UR8 ;  /* 0x00000008ff047e24 */ /* 0x000fe2000f8e00ff */
[----:B-----5:R-:W-:Y:S01]  /*67a0*/  MOV R7, UR7 ;  /* 0x0000000700077c02 */ /* 0x020fe20008000f00 */
[----:B------:R-:W-:Y:S01]  /*67b0*/  IMAD.U32 R6, RZ, RZ, UR6 ;  /* 0x00000006ff067e24 */ /* 0x000fe2000f8e00ff */
[----:B--2---:R-:W-:Y:S01]  /*67c0*/  MOV R11, UR5 ;  /* 0x00000005000b7c02 */ /* 0x004fe20008000f00 */
[----:B------:R-:W-:Y:S02]  /*67d0*/  IMAD.U32 R10, RZ, RZ, UR4 ;  /* 0x00000004ff0a7e24 */ /* 0x000fe4000f8e00ff */
[----:B------:R-:W-:Y:S07]  /*67e0*/  LEPC R20, `(.L_x_119) ;  /* 0x000000001014794e */ /* 0x000fee0000000000 */
[----:B-1-3--:R-:W-:Y:S05]  /*67f0*/  CALL.ABS.NOINC R14 ;  /* 0x000000000e007343 */ /* 0x00afea0003c00000 */
.L_x_119:
[----:B------:R-:W-:Y:S05]  /*6800*/  WARPSYNC.ALL ;  /* 0x0000000000007948 */ /* 0x000fea0003800000 */
[----:B------:R-:W-:Y:S01]  /*6810*/  R2UR UR4, R51 ;  /* 0x00000000330472ca */ /* 0x000fe200000e0000 */
[--C-:B------:R-:W-:Y:S01]  /*6820*/  HADD2.F32 R49, -RZ, R56.reuse.H0_H0 ;  /* 0x20000038ff317230 */ /* 0x100fe20000004100 */
[----:B------:R-:W-:Y:S01]  /*6830*/  ISETP.NE.AND P0, PT, R112, RZ, PT ;  /* 0x000000ff7000720c */ /* 0x000fe20003f05270 */
[----:B------:R-:W-:Y:S01]  /*6840*/  HADD2.F32 R50, -RZ, R56.H1_H1 ;  /* 0x30000038ff327230 */ /* 0x000fe20000004100 */
[----:B------:R-:W-:Y:S09]  /*6850*/  BSSY.RECONVERGENT B0, `(.L_x_120) ;  /* 0x0000083000007945 */ /* 0x000ff20003800200 */
[----:B------:R-:W3:Y:S02]  /*6860*/  LDTM.x32 R4, tmem[UR4] ;  /* 0x00000004000479ee */ /* 0x000ee400082c0000 */
[C-C-:B---3--:R-:W-:Y:S01]  /*6870*/  FFMA R0, R47.reuse, R4, R2.reuse ;  /* 0x000000042f007223 */ /* 0x148fe20000000002 */
[C-C-:B-1----:R-:W-:Y:S01]  /*6880*/  FFMA R3, R47.reuse, R5, R2.reuse ;  /* 0x000000052f037223 */ /* 0x142fe20000000002 */
[C-C-:B------:R-:W-:Y:S01]  /*6890*/  FFMA R6, R47.reuse, R6, R2.reuse ;  /* 0x000000062f067223 */ /* 0x140fe20000000002 */
        /* <DEDUP_REMOVED lines=26> */
[--C-:B------:R-:W-:Y:S02]  /*6a40*/  HADD2.F32 R32, -RZ, R57.reuse.H0_H0 ;  /* 0x20000039ff207230 */ /* 0x100fe40000004100 */
[C-C-:B------:R-:W-:Y:S01]  /*6a50*/  FFMA R29, R47.reuse, R33, R2.reuse ;  /* 0x000000212f1d7223 */ /* 0x140fe20000000002 */
[----:B------:R-:W-:Y:S02]  /*6a60*/  HADD2.F32 R33, -RZ, R57.H1_H1 ;  /* 0x30000039ff217230 */ /* 0x000fe40000004100 */
[C-C-:B------:R-:W-:Y:S01]  /*6a70*/  FFMA R34, R47.reuse, R34, R2.reuse ;  /* 0x000000222f227223 */ /* 0x140fe20000000002 */
[----:B------:R-:W-:Y:S01]  /*6a80*/  FFMA R35, R47, R35, R2 ;  /* 0x000000232f237223 */ /* 0x000fe20000000002 */
[C---:B------:R-:W-:Y:S01]  /*6a90*/  FFMA R0, R48.reuse, R49, R0 ;  /* 0x0000003130007223 */ /* 0x040fe20000000000 */
[--C-:B------:R-:W-:Y:S02]  /*6aa0*/  HADD2.F32 R49, -RZ, R58.reuse.H0_H0 ;  /* 0x2000003aff317230 */ /* 0x100fe40000004100 */
[C---:B------:R-:W-:Y:S01]  /*6ab0*/  FFMA R3, R48.reuse, R50, R3 ;  /* 0x0000003230037223 */ /* 0x040fe20000000003 */
[C---:B------:R-:W-:Y:S01]  /*6ac0*/  FFMA R6, R48.reuse, R32, R6 ;  /* 0x0000002030067223 */ /* 0x040fe20000000006 */
[----:B------:R-:W-:Y:S02]  /*6ad0*/  HADD2.F32 R32, -RZ, R58.H1_H1 ;  /* 0x3000003aff207230 */ /* 0x000fe40000004100 */
[C---:B------:R-:W-:Y:S01]  /*6ae0*/  FFMA R7, R48.reuse, R33, R7 ;  /* 0x0000002130077223 */ /* 0x040fe20000000007 */
[C---:B------:R-:W-:Y:S01]  /*6af0*/  FFMA R4, R48.reuse, R49, R4 ;  /* 0x0000003130047223 */ /* 0x040fe20000000004 */
[----:B------:R-:W-:Y:S01]  /*6b00*/  F2FP.F16.F32.PACK_AB R52, R3, R0 ;  /* 0x000000000334723e */ /* 0x000fe200000000ff */
[--C-:B------:R-:W-:Y:S02]  /*6b10*/  HADD2.F32 R0, -RZ, R59.reuse.H0_H0 ;  /* 0x2000003bff007230 */ /* 0x100fe40000004100 */
[C---:B------:R-:W-:Y:S01]  /*6b20*/  FFMA R5, R48.reuse, R32, R5 ;  /* 0x0000002030057223 */ /* 0x040fe20000000005 */
[----:B------:R-:W-:Y:S01]  /*6b30*/  HADD2.F32 R3, -RZ, R59.H1_H1 ;  /* 0x3000003bff037230 */ /* 0x000fe20000004100 */
[----:B------:R-:W-:Y:S01]  /*6b40*/  F2FP.F16.F32.PACK_AB R53, R7, R6 ;  /* 0x000000060735723e */ /* 0x000fe200000000ff */
[----:B------:R-:W-:Y:S02]  /*6b50*/  HADD2.F32 R6, -RZ, R83.H1_H1 ;  /* 0x30000053ff067230 */ /* 0x000fe40000004100 */
[C---:B------:R-:W-:Y:S01]  /*6b60*/  FFMA R10, R48.reuse, R0, R10 ;  /* 0x00000000300a7223 */ /* 0x040fe2000000000a */
[--C-:B------:R-:W-:Y:S02]  /*6b70*/  HADD2.F32 R0, -RZ, R64.reuse.H0_H0 ;  /* 0x20000040ff007230 */ /* 0x100fe40000004100 */
[C---:B------:R-:W-:Y:S01]  /*6b80*/  FFMA R11, R48.reuse, R3, R11 ;  /* 0x00000003300b7223 */ /* 0x040fe2000000000b */
[----:B------:R-:W-:Y:S01]  /*6b90*/  F2FP.F16.F32.PACK_AB R54, R5, R4 ;  /* 0x000000040536723e */ /* 0x000fe200000000ff */
[----:B------:R-:W-:Y:S02]  /*6ba0*/  HADD2.F32 R3, -RZ, R64.H1_H1 ;  /* 0x30000040ff037230 */ /* 0x000fe40000004100 */
[C---:B------:R-:W-:Y:S01]  /*6bb0*/  FFMA R8, R48.reuse, R0, R8 ;  /* 0x0000000030087223 */ /* 0x040fe20000000008 */
[--C-:B------:R-:W-:Y:S01]  /*6bc0*/  HADD2.F32 R4, -RZ, R65.reuse.H0_H0 ;  /* 0x20000041ff047230 */ /* 0x100fe20000004100 */
[----:B------:R-:W-:Y:S01]  /*6bd0*/  F2FP.F16.F32.PACK_AB R55, R11, R10 ;  /* 0x0000000a0b37723e */ /* 0x000fe200000000ff */
[----:B------:R-:W-:Y:S02]  /*6be0*/  HADD2.F32 R0, -RZ, R65.H1_H1 ;  /* 0x30000041ff007230 */ /* 0x000fe40000004100 */
[C---:B------:R-:W-:Y:S01]  /*6bf0*/  FFMA R9, R48.reuse, R3, R9 ;  /* 0x0000000330097223 */ /* 0x040fe20000000009 */
[--C-:B------:R-:W-:Y:S02]  /*6c00*/  HADD2.F32 R3, -RZ, R66.reuse.H0_H0 ;  /* 0x20000042ff037230 */ /* 0x100fe40000004100 */
[C---:B------:R-:W-:Y:S01]  /*6c10*/  FFMA R14, R48.reuse, R4, R14 ;  /* 0x00000004300e7223 */ /* 0x040fe2000000000e */
[----:B------:R1:W-:Y:S01]  /*6c20*/  STS.128 [R63], R52 ;  /* 0x000000343f007388 */ /* 0x0003e20000000c00 */
[C---:B------:R-:W-:Y:S01]  /*6c30*/  FFMA R15, R48.reuse, R0, R15 ;  /* 0x00000000300f7223 */ /* 0x040fe2000000000f */
[----:B------:R-:W-:Y:S02]  /*6c40*/  HADD2.F32 R0, -RZ, R66.H1_H1 ;  /* 0x30000042ff007230 */ /* 0x000fe40000004100 */
[C---:B------:R-:W-:Y:S01]  /*6c50*/  FFMA R12, R48.reuse, R3, R12 ;  /* 0x00000003300c7223 */ /* 0x040fe2000000000c */
[--C-:B------:R-:W-:Y:S01]  /*6c60*/  HADD2.F32 R4, -RZ, R67.reuse.H0_H0 ;  /* 0x20000043ff047230 */ /* 0x100fe20000004100 */
[----:B------:R-:W-:Y:S01]  /*6c70*/  F2FP.F16.F32.PACK_AB R8, R9, R8 ;  /* 0x000000080908723e */ /* 0x000fe200000000ff */
[--C-:B------:R-:W-:Y:S02]  /*6c80*/  HADD2.F32 R3, -RZ, R72.reuse.H0_H0 ;  /* 0x20000048ff037230 */ /* 0x100fe40000004100 */
[C---:B------:R-:W-:Y:S01]  /*6c90*/  FFMA R13, R48.reuse, R0, R13 ;  /* 0x00000000300d7223 */ /* 0x040fe2000000000d */
[----:B------:R-:W-:Y:S02]  /*6ca0*/  HADD2.F32 R0, -RZ, R67.H1_H1 ;  /* 0x30000043ff007230 */ /* 0x000fe40000004100 */
[C---:B------:R-:W-:Y:S01]  /*6cb0*/  FFMA R18, R48.reuse, R4, R18 ;  /* 0x0000000430127223 */ /* 0x040fe20000000012 */
[----:B------:R-:W-:Y:S01]  /*6cc0*/  HADD2.F32 R4, -RZ, R72.H1_H1 ;  /* 0x30000048ff047230 */ /* 0x000fe20000004100 */
[----:B------:R-:W-:Y:S01]  /*6cd0*/  F2FP.F16.F32.PACK_AB R9, R15, R14 ;  /* 0x0000000e0f09723e */ /* 0x000fe200000000ff */
[----:B------:R-:W-:Y:S02]  /*6ce0*/  HADD2.F32 R5, -RZ, R83.H0_H0 ;  /* 0x20000053ff057230 */ /* 0x000fe40000004100 */
[C---:B------:R-:W-:Y:S01]  /*6cf0*/  FFMA R19, R48.reuse, R0, R19 ;  /* 0x0000000030137223 */ /* 0x040fe20000000013 */
[--C-:B------:R-:W-:Y:S02]  /*6d00*/  HADD2.F32 R0, -RZ, R73.reuse.H0_H0 ;  /* 0x20000049ff007230 */ /* 0x100fe40000004100 */
[C---:B------:R-:W-:Y:S01]  /*6d10*/  FFMA R16, R48.reuse, R3, R16 ;  /* 0x0000000330107223 */ /* 0x040fe20000000010 */
[C---:B------:R-:W-:Y:S01]  /*6d20*/  FFMA R17, R48.reuse, R4, R17 ;  /* 0x0000000430117223 */ /* 0x040fe20000000011 */
[----:B------:R-:W-:Y:S01]  /*6d30*/  HADD2.F32 R3, -RZ, R73.H1_H1 ;  /* 0x30000049ff037230 */ /* 0x000fe20000004100 */
[----:B------:R-:W-:Y:S01]  /*6d40*/  F2FP.F16.F32.PACK_AB R10, R13, R12 ;  /* 0x0000000c0d0a723e */ /* 0x000fe200000000ff */
[C---:B------:R-:W-:Y:S01]  /*6d50*/  FFMA R22, R48.reuse, R0, R22 ;  /* 0x0000000030167223 */ /* 0x040fe20000000016 */
[--C-:B------:R-:W-:Y:S01]  /*6d60*/  HADD2.F32 R0, -RZ, R74.reuse.H0_H0 ;  /* 0x2000004aff007230 */ /* 0x100fe20000004100 */
[----:B------:R-:W-:Y:S01]  /*6d70*/  F2FP.F16.F32.PACK_AB R11, R19, R18 ;  /* 0x00000012130b723e */ /* 0x000fe200000000ff */
[C---:B------:R-:W-:Y:S01]  /*6d80*/  FFMA R23, R48.reuse, R3, R23 ;  /* 0x0000000330177223 */ /* 0x040fe20000000017 */
[----:B------:R-:W-:Y:S01]  /*6d90*/  HADD2.F32 R3, -RZ, R74.H1_H1 ;  /* 0x3000004aff037230 */ /* 0x000fe20000004100 */
[----:B------:R-:W-:Y:S01]  /*6da0*/  F2FP.F16.F32.PACK_AB R16, R17, R16 ;  /* 0x000000101110723e */ /* 0x000fe200000000ff */
[C---:B------:R-:W-:Y:S01]  /*6db0*/  FFMA R20, R48.reuse, R0, R20 ;  /* 0x0000000030147223 */ /* 0x040fe20000000014 */
[----:B------:R1:W-:Y:S01]  /*6dc0*/  STS.128 [R62+0x10], R8 ;  /* 0x000010083e007388 */ /* 0x0003e20000000c00 */
[--C-:B------:R-:W-:Y:S02]  /*6dd0*/  HADD2.F32 R4, -RZ, R75.reuse.H0_H0 ;  /* 0x2000004bff047230 */ /* 0x100fe40000004100 */
[C---:B------:R-:W-:Y:S01]  /*6de0*/  FFMA R21, R48.reuse, R3, R21 ;  /* 0x0000000330157223 */ /* 0x040fe20000000015 */
[----:B------:R-:W-:Y:S01]  /*6df0*/  HADD2.F32 R0, -RZ, R75.H1_H1 ;  /* 0x3000004bff007230 */ /* 0x000fe20000004100 */
[----:B------:R-:W-:Y:S01]  /*6e00*/  F2FP.F16.F32.PACK_AB R17, R23, R22 ;  /* 0x000000161711723e */ /* 0x000fe200000000ff */
[--C-:B------:R-:W-:Y:S02]  /*6e10*/  HADD2.F32 R3, -RZ, R80.reuse.H0_H0 ;  /* 0x20000050ff037230 */ /* 0x100fe40000004100 */
[C---:B------:R-:W-:Y:S01]  /*6e20*/  FFMA R26, R48.reuse, R4, R26 ;  /* 0x00000004301a7223 */ /* 0x040fe2000000001a */
[--C-:B------:R-:W-:Y:S02]  /*6e30*/  HADD2.F32 R4, -RZ, R81.reuse.H0_H0 ;  /* 0x20000051ff047230 */ /* 0x100fe40000004100 */
[C---:B------:R-:W-:Y:S01]  /*6e40*/  FFMA R27, R48.reuse, R0, R27 ;  /* 0x00000000301b7223 */ /* 0x040fe2000000001b */
[----:B------:R-:W-:Y:S02]  /*6e50*/  HADD2.F32 R0, -RZ, R80.H1_H1 ;  /* 0x30000050ff007230 */ /* 0x000fe40000004100 */
[C---:B------:R-:W-:Y:S01]  /*6e60*/  FFMA R24, R48.reuse, R3, R24 ;  /* 0x0000000330187223 */ /* 0x040fe20000000018 */
[--C-:B------:R-:W-:Y:S01]  /*6e70*/  HADD2.F32 R3, -RZ, R82.reuse.H0_H0 ;  /* 0x20000052ff037230 */ /* 0x100fe20000004100 */
[----:B------:R-:W-:Y:S01]  /*6e80*/  F2FP.F16.F32.PACK_AB R18, R21, R20 ;  /* 0x000000141512723e */ /* 0x000fe200000000ff */
[C---:B------:R-:W-:Y:S01]  /*6e90*/  FFMA R25, R48.reuse, R0, R25 ;  /* 0x0000000030197223 */ /* 0x040fe20000000019 */
[----:B------:R-:W-:Y:S02]  /*6ea0*/  HADD2.F32 R0, -RZ, R81.H1_H1 ;  /* 0x30000051ff007230 */ /* 0x000fe40000004100 */
[C---:B------:R-:W-:Y:S01]  /*6eb0*/  FFMA R30, R48.reuse, R4, R30 ;  /* 0x00000004301e7223 */ /* 0x040fe2000000001e */
[----:B------:R-:W-:Y:S01]  /*6ec0*/  HADD2.F32 R4, -RZ, R82.H1_H1 ;  /* 0x30000052ff047230 */ /* 0x000fe20000004100 */
[----:B------:R-:W-:Y:S01]  /*6ed0*/  F2FP.F16.F32.PACK_AB R19, R27, R26 ;  /* 0x0000001a1b13723e */ /* 0x000fe200000000ff */
[C---:B------:R-:W-:Y:S01]  /*6ee0*/  FFMA R31, R48.reuse, R0, R31 ;  /* 0x00000000301f7223 */ /* 0x040fe2000000001f */
[C---:B------:R-:W-:Y:S02]  /*6ef0*/  FFMA R28, R48.reuse, R3, R28 ;  /* 0x00000003301c7223 */ /* 0x040fe4000000001c */
[C---:B------:R-:W-:Y:S01]  /*6f00*/  FFMA R29, R48.reuse, R4, R29 ;  /* 0x00000004301d7223 */ /* 0x040fe2000000001d */
[----:B------:R1:W-:Y:S01]  /*6f10*/  STS.128 [R61+0x20], R16 ;  /* 0x000020103d007388 */ /* 0x0003e20000000c00 */
[C---:B------:R-:W-:Y:S01]  /*6f20*/  FFMA R34, R48.reuse, R5, R34 ;  /* 0x0000000530227223 */ /* 0x040fe20000000022 */
[----:B------:R-:W-:Y:S01]  /*6f30*/  FFMA R35, R48, R6, R35 ;  /* 0x0000000630237223 */ /* 0x000fe20000000023 */
[----:B------:R-:W-:Y:S02]  /*6f40*/  F2FP.F16.F32.PACK_AB R24, R25, R24 ;  /* 0x000000181918723e */ /* 0x000fe400000000ff */
[----:B------:R-:W-:Y:S02]  /*6f50*/  F2FP.F16.F32.PACK_AB R25, R31, R30 ;  /* 0x0000001e1f19723e */ /* 0x000fe400000000ff */
[----:B------:R-:W-:Y:S02]  /*6f60*/  F2FP.F16.F32.PACK_AB R26, R29, R28 ;  /* 0x0000001c1d1a723e */ /* 0x000fe400000000ff */
[----:B------:R-:W-:Y:S05]  /*6f70*/  F2FP.F16.F32.PACK_AB R27, R35, R34 ;  /* 0x00000022231b723e */ /* 0x000fea00000000ff */
[----:B------:R1:W-:Y:S01]  /*6f80*/  STS.128 [R60+0x10], R24 ;  /* 0x000010183c007388 */ /* 0x0003e20000000c00 */
[----:B------:R-:W-:Y:S01]  /*6f90*/  @!PT LDS RZ, [RZ] ;  /* 0x00000000fffff984 */ /* 0x000fe20000000800 */
[----:B------:R-:W-:Y:S01]  /*6fa0*/  @!PT LDS RZ, [RZ] ;  /* 0x00000000fffff984 */ /* 0x000fe20000000800 */
[----:B------:R-:W-:Y:S01]  /*6fb0*/  @!PT LDS RZ, [RZ] ;  /* 0x00000000fffff984 */ /* 0x000fe20000000800 */
[----:B------:R-:W-:Y:S01]  /*6fc0*/  @!PT LDS RZ, [RZ] ;  /* 0x00000000fffff984 */ /* 0x000fe20000000800 */
[----:B------:R3:W-:Y:S07]  /*6fd0*/  MEMBAR.ALL.CTA ;  /* 0x0000000000007992 */ /* 0x0007ee0000008000 */
[----:B---3--:R-:W3:Y:S02]  /*6fe0*/  FENCE.VIEW.ASYNC.S ;  /* 0x00000000000073c6 */ /* 0x008ee40000000000 */
[----:B---3--:R-:W-:Y:S06]  /*6ff0*/  BAR.SYNC.DEFER_BLOCKING 0x1, 0x80 ;  /* 0x0042000000007b1d */ /* 0x008fec0000010000 */
[----:B------:R-:W-:Y:S05]  /*7000*/  @P0 BRA `(.L_x_121) ;  /* 0x00000000001c0947 */ /* 0x000fea0003800000 */
[----:B------:R-:W-:Y:S01]  /*7010*/  R2UR UR4, R68 ;  /* 0x00000000440472ca */ /* 0x000fe200000e0000 */
[----:B------:R-:W-:Y:S01]  /*7020*/  UIADD3 UR6, UP0, UPT, UR54, 0x680, URZ ;  /* 0x0000068036067890 */ /* 0x000fe2000ff1e0ff */
[----:B------:R-:W-:Y:S03]  /*7030*/  UMOV UR43, UR36 ;  /* 0x00000024002b7c82 */ /* 0x000fe60008000000 */
[----:B------:R-:W-:Y:S08]  /*7040*/  UIADD3.X UR7, UPT, UPT, URZ, UR55, URZ, UP0, !UPT ;  /* 0x00000037ff077290 */ /* 0x000ff000087fe4ff */
[----:B------:R-:W-:Y:S09]  /*7050*/  UIADD3 UR40, UPT, UPT, UR48, 0x200, UR4 ;  /* 0x0000020030287890 */ /* 0x000ff2000fffe004 */
[----:B------:R3:W-:Y:S02]  /*7060*/  UTMASTG.3D [UR40], [UR6] ;  /* 0x00000028060073b5 */ /* 0x0007e40008010000 */
[----:B---3--:R0:W-:Y:S02]  /*7070*/  UTMACMDFLUSH ;  /* 0x00000000000079b7 */ /* 0x0081e40000000000 */
.L_x_121:
[----:B------:R-:W-:Y:S05]  /*7080*/  BSYNC.RECONVERGENT B0 ;  /* 0x0000000000007941 */ /* 0x000fea0003800200 */
.L_x_120:
[----:B------:R-:W-:Y:S01]  /*7090*/  UIADD3 UR40, UPT, UPT, UR56, 0x1, URZ ;  /* 0x0000000138287890 */ /* 0x000fe2000fffe0ff */
[----:B------:R-:W-:Y:S03]  /*70a0*/  BSSY.RECONVERGENT B0, `(.L_x_122) ;  /* 0x0000005000007945 */ /* 0x000fe60003800200 */
[----:B------:R-:W-:Y:S04]  /*70b0*/  UISETP.NE.AND UP0, UPT, UR40, 0x3, UPT ;  /* 0x000000032800788c */ /* 0x000fe8000bf05270 */
[----:B------:R-:W-:Y:S01]  /*70c0*/  USEL UR43, UR40, URZ, UP0 ;  /* 0x000000ff282b7287 */ /* 0x000fe20008000000 */
[----:B------:R-:W-:Y:S11]  /*70d0*/  @P0 BRA `(.L_x_123) ;  /* 0x0000000000040947 */ /* 0x000ff60003800000 */
[----:B------:R-:W-:Y:S04]  /*70e0*/  DEPBAR.LE SB0, 0x1 ;  /* 0x000080400000791a */ /* 0x000fe80000000000 */
.L_x_123:
[----:B------:R-:W-:Y:S05]  /*70f0*/  BSYNC.RECONVERGENT B0 ;  /* 0x0000000000007941 */ /* 0x000fea0003800200 */
.L_x_122:
[----:B------:R-:W-:Y:S01]  /*7100*/  BAR.SYNC.DEFER_BLOCKING 0x1, 0x80 ;  /* 0x0042000000007b1d */ /* 0x000fe20000010000 */
[----:B------:R-:W-:Y:S01]  /*7110*/  ISETP.NE.AND P1, PT, R115, RZ, PT ;  /* 0x000000ff7300720c */ /* 0x000fe20003f25270 */
[----:B------:R-:W-:Y:S01]  /*7120*/  UISETP.NE.AND UP0, UPT, UR51, URZ, UPT ;  /* 0x000000ff3300728c */ /* 0x000fe2000bf05270 */
[----:B------:R-:W-:Y:S11]  /*7130*/  LEA R3, R69, UR48, 0x3 ;  /* 0x0000003045037c11 */ /* 0x000ff6000f8e18ff */
[----:B------:R-:W-:Y:S01]  /*7140*/  @P1 SHF.L.U32 R4, R71, 0x1f, RZ ;  /* 0x0000001f47041819 */ /* 0x000fe200000006ff */
[----:B------:R-:W-:Y:S06]  /*7150*/  BRA.U !UP0, `(.L_x_124) ;  /* 0x0000000108247547 */ /* 0x000fec000b800000 */
[----:B------:R-:W-:Y:S01]  /*7160*/  IMAD.U32 R5, RZ, RZ, UR50 ;  /* 0x00000032ff057e24 */ /* 0x000fe2000f8e00ff */
[----:B------:R-:W-:Y:S01]  /*7170*/  MOV R0, UR37 ;  /* 0x0000002500007c02 */ /* 0x000fe20008000f00 */
[----:B------:R-:W-:Y:S03]  /*7180*/  UIADD3 UR50, UPT, UPT, UR50, 0x1, URZ ;  /* 0x0000000132327890 */ /* 0x000fe6000fffe0ff */
[----:B------:R-:W-:Y:S01]  /*7190*/  @P1 LEA R5, R5, UR48, 0x3 ;  /* 0x0000003005051c11 */ /* 0x000fe2000f8e18ff */
[----:B------:R-:W-:Y:S04]  /*71a0*/  UISETP.NE.AND UP0, UPT, UR50, 0x3, UPT ;  /* 0x000000033200788c */ /* 0x000fe8000bf05270 */
[----:B------:R-:W-:Y:S01]  /*71b0*/  @P1 VIADD R5, R5, 0xb8 ;  /* 0x000000b805051836 */ /* 0x000fe20000000000 */
[----:B------:R-:W-:Y:S04]  /*71c0*/  USEL UR50, UR50, URZ, UP0 ;  /* 0x000000ff32327287 */ /* 0x000fe80008000000 */
[----:B------:R-:W-:Y:S04]  /*71d0*/  @P1 PRMT R0, R0, 0x654, R5 ;  /* 0x0000065400001816 */ /* 0x000fe80000000005 */
[----:B------:R3:W-:Y:S04]  /*71e0*/  @P1 SYNCS.ARRIVE.TRANS64.RED.A1T0 RZ, [R0+URZ], RZ ;  /* 0x000000ff00ff19a7 */ /* 0x0007e800081004ff */
.L_x_124:
[----:B------:R-:W4:Y:S01]  /*71f0*/  @P1 SYNCS.PHASECHK.TRANS64.TRYWAIT P0, [R3+URZ+0xa0], R4 ;  /* 0x0000a004030015a7 */ /* 0x000f2200080011ff */
[----:B------:R-:W-:Y:S01]  /*7200*/  BSSY B1, `(.L_x_125) ;  /* 0x0000015000017945 */ /* 0x000fe20003800000 */
[----:B----4-:R-:W-:Y:S03]  /*7210*/  @P1 SEL R70, RZ, 0x1, !P0 ;  /* 0x00000001ff461807 */ /* 0x010fe60004000000 */
[----:B------:R-:W-:Y:S05]  /*7220*/  @!P1 BRA `(.L_x_126) ;  /* 0x0000000000489947 */ /* 0x000fea0003800000 */
[----:B------:R-:W-:Y:S01]  /*7230*/  ISETP.NE.AND P1, PT, R76, RZ, PT ;  /* 0x000000ff4c00720c */ /* 0x000fe20003f25270 */
[----:B------:R-:W-:Y:S01]  /*7240*/  BSSY B0, `(.L_x_127) ;  /* 0x000000a000007945 */ /* 0x000fe20003800000 */
[----:B------:R-:W-:Y:S11]  /*7250*/  ISETP.NE.AND P0, PT, R70, RZ, PT ;  /* 0x000000ff4600720c */ /* 0x000ff60003f05270 */
[----:B------:R-:W-:Y:S04]  /*7260*/  @P1 IMAD R69, R69, 0x2000, R111 ;  /* 0x0000200045451824 */ /* 0x000fe800078e026f */
[----:B------:R-:W-:Y:S01]  /*7270*/  @P1 IMAD.IADD R5, R119, 0x1, R69 ;  /* 0x0000000177051824 */ /* 0x000fe200078e0245 */
[----:B------:R-:W-:Y:S03]  /*7280*/  @P1 IADD3 R4, PT, PT, R118, R69, RZ ;  /* 0x0000004576041210 */ /* 0x000fe60007ffe0ff */
[----:B---3--:R-:W-:Y:S01]  /*7290*/  @P1 IMAD.IADD R0, R109, 0x1, R5 ;  /* 0x000000016d001824 */ /* 0x008fe200078e0205 */
[----:B------:R-:W-:Y:S06]  /*72a0*/  @P0 BRA `(.L_x_128) ;  /* 0x00000000000c0947 */ /* 0x000fec0003800000 */
[----:B------:R-:W-:Y:S04]  /*72b0*/  SHF.L.U32 R71, R71, 0x1f, RZ ;  /* 0x0000001f47477819 */ /* 0x000fe800000006ff */
[----:B------:R-:W3:Y:S02]  /*72c0*/  SYNCS.PHASECHK.TRANS64.TRYWAIT P0, [R3+URZ+0xa0], R71 ;  /* 0x0000a047030075a7 */ /* 0x000ee400080011ff */
[----:B---3--:R-:W-:Y:S05]  /*72d0*/  @!P0 BRA `(.L_x_129) ;  /* 0x0000001c000c8947 */ /* 0x008fea0003800000 */
.L_x_128:
[----:B------:R-:W-:Y:S05]  /*72e0*/  BSYNC B0 ;  /* 0x0000000000007941 */ /* 0x000fea0003800000 */
.L_x_127:
[----:B------:R-:W-:Y:S11]  /*72f0*/  ISETP.NE.AND P0, PT, R76, RZ, PT ;  /* 0x000000ff4c00720c */ /* 0x000ff60003f05270 */
[----:B------:R-:W-:Y:S02]  /*7300*/  @!UPT UIADD3 URZ, UPT, UPT, URZ, URZ, URZ ;  /* 0x000000fffffff290 */ /* 0x000fe4000fffe0ff */
[----:B------:R4:W1:Y:S04]  /*7310*/  @P0 LDS.128 R56, [R69] ;  /* 0x0000000045380984 */ /* 0x0008680000000c00 */
[----:B------:R4:W1:Y:S04]  /*7320*/  @P0 LDS.128 R72, [R4+0x20] ;  /* 0x0000200004480984 */ /* 0x0008680000000c00 */
[----:B------:R4:W1:Y:S04]  /*7330*/  @P0 LDS.128 R64, [R5+0x10] ;  /* 0x0000100005400984 */ /* 0x0008680000000c00 */
[----:B------:R4:W1:Y:S02]  /*7340*/  @P0 LDS.128 R80, [R0+0x10] ;  /* 0x0000100000500984 */ /* 0x0008640000000c00 */
.L_x_126:
[----:B------:R-:W-:Y:S05]  /*7350*/  BSYNC B1 ;  /* 0x0000000000017941 */ /* 0x000fea0003800000 */
.L_x_125:
[----:B---34-:R-:W-:Y:S05]  /*7360*/  VIADD R0, R51, 0x20 ;  /* 0x0000002033007836 */ /* 0x018fea0000000000 */
[----:B------:R-:W-:Y:S04]  /*7370*/  SHF.R.U32.HI R0, RZ, 0x15, R0 ;  /* 0x00000015ff007819 */ /* 0x000fe80000011600 */
[----:B------:R-:W-:Y:S11]  /*7380*/  LOP3.LUT P0, RZ, R0, 0x3, R103, 0x48, !PT ;  /* 0x0000000300ff7812 */ /* 0x000ff60007804867 */
[----:B------:R-:W-:Y:S02]  /*7390*/  @!UPT UIADD3 URZ, UPT, UPT, URZ, URZ, URZ ;  /* 0x000000fffffff290 */ /* 0x000fe4000fffe0ff */
[----:B------:R-:W-:Y:S05]  /*73a0*/  @!P0 BRA `(.L_x_130) ;  /* 0x0000000000408947 */ /* 0x000fea0003800000 */
[----:B------:R-:W3:Y:S01]  /*73b0*/  LDCU.64 UR8, c[0x4][0x70] ;  /* 0x01000e00ff0877ac */ /* 0x000ee20008000a00 */
[----:B------:R-:W-:Y:S01]  /*73c0*/  MOV R15, 0x0 ;  /* 0x00000000000f7802 */ /* 0x000fe20000000f00 */
[----:B------:R-:W-:Y:S02]  /*73d0*/  HFMA2 R12, -RZ, RZ, 0, 5.9604644775390625e-08 ;  /* 0x00000001ff0c7431 */ /* 0x000fe400000001ff */
[----:B-1----:R-:W-:Y:S02]  /*73e0*/  IMAD.MOV.U32 R8, RZ, RZ, 0x192 ;  /* 0x00000192ff087424 */ /* 0x002fe400078e00ff */
[----:B------:R-:W-:Y:S01]  /*73f0*/  IMAD.MOV.U32 R13, RZ, RZ, RZ ;  /* 0x000000ffff0d7224 */ /* 0x000fe200078e00ff */
[----:B------:R-:W1:Y:S01]  /*7400*/  LDCU.64 UR6, c[0x4][0x78] ;  /* 0x01000f00ff0677ac */ /* 0x000e620008000a00 */
[----:B------:R-:W4:Y:S01]  /*7410*/  LDC.64 R14, c[0x4][R15] ;  /* 0x010000000f0e7b82 */ /* 0x000f220000000a00 */
[----:B------:R-:W5:Y:S01]  /*7420*/  LDCU.64 UR4, c[0x4][0x10] ;  /* 0x01000200ff0477ac */ /* 0x000f620008000a00 */
[----:B---3--:R-:W-:Y:S01]  /*7430*/  MOV R5, UR9 ;  /* 0x0000000900057c02 */ /* 0x008fe20008000f00 */
[----:B------:R-:W-:Y:S01]  /*7440*/  IMAD.U32 R4, RZ, RZ, UR8 ;  /* 0x00000008ff047e24 */ /* 0x000fe2000f8e00ff */
[----:B-1----:R-:W-:Y:S01]  /*7450*/  MOV R7, UR7 ;  /* 0x0000000700077c02 */ /* 0x002fe20008000f00 */
[----:B------:R-:W-:Y:S01]  /*7460*/  IMAD.U32 R6, RZ, RZ, UR6 ;  /* 0x00000006ff067e24 */ /* 0x000fe2000f8e00ff */
[----:B-----5:R-:W-:Y:S01]  /*7470*/  MOV R11, UR5 ;  /* 0x00000005000b7c02 */ /* 0x020fe20008000f00 */
[----:B------:R-:W-:Y:S02]  /*7480*/  IMAD.U32 R10, RZ, RZ, UR4 ;  /* 0x00000004ff0a7e24 */ /* 0x000fe4000f8e00ff */
[----:B------:R-:W-:Y:S07]  /*7490*/  LEPC R20, `(.L_x_130) ;  /* 0x000000001014794e */ /* 0x000fee0000000000 */
[----:B--2-4-:R-:W-:Y:S05]  /*74a0*/  CALL.ABS.NOINC R14 ;  /* 0x000000000e007343 */ /* 0x014fea0003c00000 */
.L_x_130:
[----:B------:R-:W-:Y:S01]  /*74b0*/  ISETP.NE.AND P0, PT, R112, RZ, PT ;  /* 0x000000ff7000720c */ /* 0x000fe20003f05270 */
[----:B------:R-:W-:Y:S05]  /*74c0*/  WARPSYNC.ALL ;  /* 0x0000000000007948 */ /* 0x000fea0003800000 */
[----:B------:R-:W-:Y:S01]  /*74d0*/  R2UR UR4, R51 ;  /* 0x00000000330472ca */ /* 0x000fe200000e0000 */
[----:B------:R-:W-:Y:S01]  /*74e0*/  USHF.L.U32 UR8, UR43, 0xd, URZ ;  /* 0x0000000d2b087899 */ /* 0x000fe200080006ff */
[--C-:B-1----:R-:W-:Y:S01]  /*74f0*/  HADD2.F32 R49, -RZ, R56.reuse.H0_H0 ;  /* 0x20000038ff317230 */ /* 0x102fe20000004100 */
[----:B------:R-:W-:Y:S01]  /*7500*/  IADD3 R116, PT, PT, R116, 0x120, RZ ;  /* 0x0000012074747810 */ /* 0x000fe20007ffe0ff */
[----:B------:R-:W-:Y:S01]  /*7510*/  HADD2.F32 R50, -RZ, R56.H1_H1 ;  /* 0x30000038ff327230 */ /* 0x000fe20000004100 */
[----:B------:R-:W-:Y:S01]  /*7520*/  BSSY.RECONVERGENT B0, `(.L_x_131) ;  /* 0x000008b000007945 */ /* 0x000fe20003800200 */
[--C-:B------:R-:W-:Y:S01]  /*7530*/  HADD2.F32 R51, -RZ, R57.reuse.H0_H0 ;  /* 0x20000039ff337230 */ /* 0x100fe20000004100 */
[----:B------:R-:W-:Y:S01]  /*7540*/  IADD3 R0, PT, PT, R111, UR8, RZ ;  /* 0x000000086f007c10 */ /* 0x000fe2000fffe0ff */
[----:B------:R-:W-:Y:S01]  /*7550*/  HADD2.F32 R52, -RZ, R57.H1_H1 ;  /* 0x30000039ff347230 */ /* 0x000fe20000004100 */
[----:B------:R-:W-:Y:S01]  /*7560*/  LOP3.LUT R116, R116, 0xfefffff8, RZ, 0xc0, !PT ;  /* 0xfefffff874747812 */ /* 0x000fe200078ec0ff */
[--C-:B------:R-:W-:Y:S01]  /*7570*/  HADD2.F32 R53, -RZ, R58.reuse.H0_H0 ;  /* 0x2000003aff357230 */ /* 0x100fe20000004100 */
[-C--:B------:R-:W-:Y:S01]  /*7580*/  IADD3 R119, PT, PT, R119, R0.reuse, RZ ;  /* 0x0000000077777210 */ /* 0x080fe20007ffe0ff */
[----:B------:R-:W-:Y:S01]  /*7590*/  HADD2.F32 R54, -RZ, R58.H1_H1 ;  /* 0x3000003aff367230 */ /* 0x000fe20000004100 */
[----:B------:R-:W1:Y:S01]  /*75a0*/  LDTM.x32 R4, tmem[UR4+0x20] ;  /* 0x00002004000479ee */ /* 0x000e6200082c0000 */
[----:B------:R-:W-:Y:S01]  /*75b0*/  NOP ;  /* 0x0000000000007918 */ /* 0x000fe20000000000 */
[----:B-1----:R1:W-:Y:S01]  /*75c0*/  SYNCS.ARRIVE.TRANS64.RED.A1T0 RZ, [R116+URZ], RZ ;  /* 0x000000ff74ff79a7 */ /* 0x0023e200081004ff */
[----:B------:R-:W-:Y:S01]  /*75d0*/  IADD3 R118, PT, PT, R118, R0, RZ ;  /* 0x0000000076767210 */ /* 0x000fe20007ffe0ff */
[--C-:B------:R-:W-:Y:S02]  /*75e0*/  HADD2.F32 R55, -RZ, R59.reuse.H0_H0 ;  /* 0x2000003bff377230 */ /* 0x100fe40000004100 */
[----:B------:R-:W-:Y:S02]  /*75f0*/  HADD2.F32 R56, -RZ, R59.H1_H1 ;  /* 0x3000003bff387230 */ /* 0x000fe40000004100 */
[--C-:B------:R-:W-:Y:S02]  /*7600*/  HADD2.F32 R57, -RZ, R64.reuse.H0_H0 ;  /* 0x20000040ff397230 */ /* 0x100fe40000004100 */
[----:B------:R-:W-:Y:S02]  /*7610*/  HADD2.F32 R58, -RZ, R64.H1_H1 ;  /* 0x30000040ff3a7230 */ /* 0x000fe40000004100 */
[--C-:B------:R-:W-:Y:S02]  /*7620*/  HADD2.F32 R59, -RZ, R65.reuse.H0_H0 ;  /* 0x20000041ff3b7230 */ /* 0x100fe40000004100 */
[----:B--2---:R-:W-:Y:S02]  /*7630*/  HADD2.F32 R60, -RZ, R65.H1_H1 ;  /* 0x30000041ff3c7230 */ /* 0x004fe40000004100 */
[--C-:B------:R-:W-:Y:S02]  /*7640*/  HADD2.F32 R61, -RZ, R66.reuse.H0_H0 ;  /* 0x20000042ff3d7230 */ /* 0x100fe40000004100 */
[----:B------:R-:W-:Y:S02]  /*7650*/  HADD2.F32 R62, -RZ, R66.H1_H1 ;  /* 0x30000042ff3e7230 */ /* 0x000fe40000004100 */
[--C-:B------:R-:W-:Y:S02]  /*7660*/  HADD2.F32 R63, -RZ, R67.reuse.H0_H0 ;  /* 0x20000043ff3f7230 */ /* 0x100fe40000004100 */
[----:B------:R-:W-:Y:S02]  /*7670*/  HADD2.F32 R64, -RZ, R67.H1_H1 ;  /* 0x30000043ff407230 */ /* 0x000fe40000004100 */
        /* <DEDUP_REMOVED lines=31> */
[----:B------:R-:W-:Y:S01]  /*7870*/  FFMA R2, R47, R35, R2 ;  /* 0x000000232f027223 */ /* 0x000fe20000000002 */
[C---:B------:R-:W-:Y:S01]  /*7880*/  FFMA R4, R48.reuse, R49, R4 ;  /* 0x0000003130047223 */ /* 0x040fe20000000004 */
        /* <DEDUP_REMOVED lines=9> */
[----:B------:R-:W-:Y:S01]  /*7920*/  F2FP.F16.F32.PACK_AB R4, R5, R4 ;  /* 0x000000040504723e */ /* 0x000fe200000000ff */
[C---:B------:R-:W-:Y:S01]  /*7930*/  FFMA R14, R48.reuse, R59, R14 ;  /* 0x0000003b300e7223 */ /* 0x040fe2000000000e */
[----:B------:R-:W-:Y:S01]  /*7940*/  F2FP.F16.F32.PACK_AB R5, R7, R6 ;  /* 0x000000060705723e */ /* 0x000fe200000000ff */
[C---:B------:R-:W-:Y:S01]  /*7950*/  FFMA R15, R48.reuse, R60, R15 ;  /* 0x0000003c300f7223 */ /* 0x040fe2000000000f */
[--C-:B------:R-:W-:Y:S01]  /*7960*/  HADD2.F32 R65, -RZ, R72.reuse.H0_H0 ;  /* 0x20000048ff417230 */ /* 0x100fe20000004100 */
[----:B------:R-:W-:Y:S01]  /*7970*/  F2FP.F16.F32.PACK_AB R6, R9, R8 ;  /* 0x000000080906723e */ /* 0x000fe200000000ff */
[C---:B------:R-:W-:Y:S01]  /*7980*/  FFMA R12, R48.reuse, R61, R12 ;  /* 0x0000003d300c7223 */ /* 0x040fe2000000000c */
[----:B------:R-:W-:Y:S01]  /*7990*/  F2FP.F16.F32.PACK_AB R7, R11, R10 ;  /* 0x0000000a0b07723e */ /* 0x000fe200000000ff */
[----:B------:R-:W-:Y:S02]  /*79a0*/  HADD2.F32 R66, -RZ, R72.H1_H1 ;  /* 0x30000048ff427230 */ /* 0x000fe40000004100 */
[C---:B------:R-:W-:Y:S01]  /*79b0*/  FFMA R13, R48.reuse, R62, R13 ;  /* 0x0000003e300d7223 */ /* 0x040fe2000000000d */
[--C-:B------:R-:W-:Y:S02]  /*79c0*/  HADD2.F32 R67, -RZ, R73.reuse.H0_H0 ;  /* 0x20000049ff437230 */ /* 0x100fe40000004100 */
[C---:B------:R-:W-:Y:S01]  /*79d0*/  FFMA R18, R48.reuse, R63, R18 ;  /* 0x0000003f30127223 */ /* 0x040fe20000000012 */
[----:B------:R1:W-:Y:S01]  /*79e0*/  STS.128 [R111+UR8], R4 ;  /* 0x000000046f007988 */ /* 0x0003e20008000c08 */
[----:B------:R-:W-:Y:S02]  /*79f0*/  HADD2.F32 R68, -RZ, R73.H1_H1 ;  /* 0x30000049ff447230 */ /* 0x000fe40000004100 */
[C---:B------:R-:W-:Y:S01]  /*7a00*/  FFMA R19, R48.reuse, R64, R19 ;  /* 0x0000004030137223 */ /* 0x040fe20000000013 */
[--C-:B------:R-:W-:Y:S02]  /*7a10*/  HADD2.F32 R69, -RZ, R74.reuse.H0_H0 ;  /* 0x2000004aff457230 */ /* 0x100fe40000004100 */
[C---:B------:R-:W-:Y:S01]  /*7a20*/  FFMA R16, R48.reuse, R65, R16 ;  /* 0x0000004130107223 */ /* 0x040fe20000000010 */
[----:B------:R-:W-:Y:S02]  /*7a30*/  HADD2.F32 R70, -RZ, R74.H1_H1 ;  /* 0x3000004aff467230 */ /* 0x000fe40000004100 */
        /* <DEDUP_REMOVED lines=8> */
[----:B------:R-:W-:Y:S01]  /*7ac0*/  F2FP.F16.F32.PACK_AB R9, R15, R14 ;  /* 0x0000000e0f09723e */ /* 0x000fe200000000ff */
[----:B------:R-:W-:Y:S01]  /*7ad0*/  HADD2.F32 R74, -RZ, R80.H1_H1 ;  /* 0x30000050ff4a7230 */ /* 0x000fe20000004100 */
[----:B------:R-:W-:Y:S01]  /*7ae0*/  F2FP.F16.F32.PACK_AB R10, R13, R12 ;  /* 0x0000000c0d0a723e */ /* 0x000fe200000000ff */
[C---:B------:R-:W-:Y:S01]  /*7af0*/  FFMA R21, R48.reuse, R70, R21 ;  /* 0x0000004630157223 */ /* 0x040fe20000000015 */
[----:B------:R-:W-:Y:S01]  /*7b00*/  F2FP.F16.F32.PACK_AB R11, R19, R18 ;  /* 0x00000012130b723e */ /* 0x000fe200000000ff */
[--C-:B------:R-:W-:Y:S02]  /*7b10*/  HADD2.F32 R75, -RZ, R81.reuse.H0_H0 ;  /* 0x20000051ff4b7230 */ /* 0x100fe40000004100 */
[C---:B------:R-:W-:Y:S01]  /*7b20*/  FFMA R26, R48.reuse, R71, R26 ;  /* 0x00000047301a7223 */ /* 0x040fe2000000001a */
[----:B------:R-:W-:Y:S02]  /*7b30*/  HADD2.F32 R76, -RZ, R81.H1_H1 ;  /* 0x30000051ff4c7230 */ /* 0x000fe40000004100 */
[C---:B------:R-:W-:Y:S01]  /*7b40*/  FFMA R27, R48.reuse, R72, R27 ;  /* 0x00000048301b7223 */ /* 0x040fe2000000001b */
[----:B------:R1:W-:Y:S01]  /*7b50*/  STS.128 [R119+0x10], R8 ;  /* 0x0000100877007388 */ /* 0x0003e20000000c00 */
[--C-:B------:R-:W-:Y:S02]  /*7b60*/  HADD2.F32 R77, -RZ, R82.reuse.H0_H0 ;  /* 0x20000052ff4d7230 */ /* 0x100fe40000004100 */
[C---:B------:R-:W-:Y:S01]  /*7b70*/  FFMA R24, R48.reuse, R73, R24 ;  /* 0x0000004930187223 */ /* 0x040fe20000000018 */
[----:B------:R-:W-:Y:S02]  /*7b80*/  HADD2.F32 R78, -RZ, R82.H1_H1 ;  /* 0x30000052ff4e7230 */ /* 0x000fe40000004100 */
[C---:B------:R-:W-:Y:S01]  /*7b90*/  FFMA R25, R48.reuse, R74, R25 ;  /* 0x0000004a30197223 */ /* 0x040fe20000000019 */
[--C-:B------:R-:W-:Y:S02]  /*7ba0*/  HADD2.F32 R79, -RZ, R83.reuse.H0_H0 ;  /* 0x20000053ff4f7230 */ /* 0x100fe40000004100 */
[C---:B------:R-:W-:Y:S01]  /*7bb0*/  FFMA R30, R48.reuse, R75, R30 ;  /* 0x0000004b301e7223 */ /* 0x040fe2000000001e */
[----:B------:R-:W-:Y:S01]  /*7bc0*/  HADD2.F32 R80, -RZ, R83.H1_H1 ;  /* 0x30000053ff507230 */ /* 0x000fe20000004100 */
[----:B------:R-:W-:Y:S01]  /*7bd0*/  F2FP.F16.F32.PACK_AB R16, R17, R16 ;  /* 0x000000101110723e */ /* 0x000fe200000000ff */
[C---:B------:R-:W-:Y:S01]  /*7be0*/  FFMA R31, R48.reuse, R76, R31 ;  /* 0x0000004c301f7223 */ /* 0x040fe2000000001f */
[----:B------:R-:W-:Y:S01]  /*7bf0*/  F2FP.F16.F32.PACK_AB R17, R23, R22 ;  /* 0x000000161711723e */ /* 0x000fe200000000ff */
[C---:B------:R-:W-:Y:S01]  /*7c00*/  FFMA R28, R48.reuse, R77, R28 ;  /* 0x0000004d301c7223 */ /* 0x040fe2000000001c */
[----:B------:R-:W-:Y:S01]  /*7c10*/  F2FP.F16.F32.PACK_AB R18, R21, R20 ;  /* 0x000000141512723e */ /* 0x000fe200000000ff */
[C---:B------:R-:W-:Y:S01]  /*7c20*/  FFMA R29, R48.reuse, R78, R29 ;  /* 0x0000004e301d7223 */ /* 0x040fe2000000001d */
[----:B------:R-:W-:Y:S01]  /*7c30*/  F2FP.F16.F32.PACK_AB R19, R27, R26 ;  /* 0x0000001a1b13723e */ /* 0x000fe200000000ff */
[C---:B------:R-:W-:Y:S01]  /*7c40*/  FFMA R34, R48.reuse, R79, R34 ;  /* 0x0000004f30227223 */ /* 0x040fe20000000022 */
[----:B------:R-:W-:Y:S01]  /*7c50*/  FFMA R2, R48, R80, R2 ;  /* 0x0000005030027223 */ /* 0x000fe20000000002 */
[----:B------:R-:W-:Y:S02]  /*7c60*/  F2FP.F16.F32.PACK_AB R24, R25, R24 ;  /* 0x000000181918723e */ /* 0x000fe400000000ff */
[----:B------:R1:W-:Y:S01]  /*7c70*/  STS.128 [R118+0x20], R16 ;  /* 0x0000201076007388 */ /* 0x0003e20000000c00 */
[----:B------:R-:W-:Y:S02]  /*7c80*/  F2FP.F16.F32.PACK_AB R25, R31, R30 ;  /* 0x0000001e1f19723e */ /* 0x000fe400000000ff */
[----:B------:R-:W-:Y:S02]  /*7c90*/  F2FP.F16.F32.PACK_AB R26, R29, R28 ;  /* 0x0000001c1d1a723e */ /* 0x000fe400000000ff */
[----:B------:R-:W-:Y:S02]  /*7ca0*/  F2FP.F16.F32.PACK_AB R27, R2, R34 ;  /* 0x00000022021b723e */ /* 0x000fe400000000ff */
[----:B------:R-:W-:Y:S05]  /*7cb0*/  IADD3 R0, PT, PT, R109, R119, RZ ;  /* 0x000000776d007210 */ /* 0x000fea0007ffe0ff */
[----:B------:R1:W-:Y:S01]  /*7cc0*/  STS.128 [R0+0x10], R24 ;  /* 0x0000101800007388 */ /* 0x0003e20000000c00 */
[----:B------:R-:W-:Y:S01]  /*7cd0*/  @!PT LDS RZ, [RZ] ;  /* 0x00000000fffff984 */ /* 0x000fe20000000800 */
[----:B------:R-:W-:Y:S01]  /*7ce0*/  @!PT LDS RZ, [RZ] ;  /* 0x00000000fffff984 */ /* 0x000fe20000000800 */
[----:B------:R-:W-:Y:S01]  /*7cf0*/  @!PT LDS RZ, [RZ] ;  /* 0x00000000fffff984 */ /* 0x000fe20000000800 */
[----:B------:R-:W-:Y:S01]  /*7d00*/  @!PT LDS RZ, [RZ] ;  /* 0x00000000fffff984 */ /* 0x000fe20000000800 */
[----:B------:R2:W-:Y:S07]  /*7d10*/  MEMBAR.ALL.CTA ;  /* 0x0000000000007992 */ /* 0x0005ee0000008000 */
[----:B--2---:R-:W2:Y:S02]  /*7d20*/  FENCE.VIEW.ASYNC.S ;  /* 0x00000000000073c6 */ /* 0x004ea40000000000 */
[----:B--2---:R-:W-:Y:S06]  /*7d30*/  BAR.SYNC.DEFER_BLOCKING 0x1, 0x80 ;  /* 0x0042000000007b1d */ /* 0x004fec0000010000 */
[----:B------:R-:W-:Y:S05]  /*7d40*/  @P0 BRA `(.L_x_132) ;  /* 0x0000000000200947 */ /* 0x000fea0003800000 */
[----:B------:R-:W-:Y:S02]  /*7d50*/  UIADD3 UR10, UP0, UPT, UR54, 0x680, URZ ;  /* 0x00000680360a7890 */ /* 0x000fe4000ff1e0ff */
[----:B------:R-:W-:Y:S02]  /*7d60*/  UIADD3 UR5, UPT, UPT, UR41, 0x20, URZ ;  /* 0x0000002029057890 */ /* 0x000fe4000fffe0ff */
[----:B------:R-:W-:Y:S02]  /*7d70*/  UIADD3 UR4, UPT, UPT, UR48, 0x200, UR8 ;  /* 0x0000020030047890 */ /* 0x000fe4000fffe008 */
[----:B------:R-:W-:Y:S01]  /*7d80*/  UIADD3.X UR11, UPT, UPT, URZ, UR55, URZ, UP0, !UPT ;  /* 0x00000037ff0b7290 */ /* 0x000fe200087fe4ff */
[----:B------:R-:W-:Y:S01]  /*7d90*/  UMOV UR6, UR42 ;  /* 0x0000002a00067c82 */ /* 0x000fe20008000000 */
[----:B------:R-:W-:Y:S07]  /*7da0*/  UMOV UR7, UR36 ;  /* 0x0000002400077c82 */ /* 0x000fee0008000000 */
[----:B------:R2:W-:Y:S02]  /*7db0*/  UTMASTG.3D [UR4], [UR10] ;  /* 0x000000040a0073b5 */ /* 0x0005e40008010000 */
[----:B--2---:R0:W-:Y:S02]  /*7dc0*/  UTMACMDFLUSH ;  /* 0x00000000000079b7 */ /* 0x0041e40000000000 */
.L_x_132:
[----:B------:R-:W-:Y:S05]  /*7dd0*/  BSYNC.RECONVERGENT B0 ;  /* 0x0000000000007941 */ /* 0x000fea0003800200 */
.L_x_131:
[----:B------:R-:W-:Y:S01]  /*7de0*/  UIADD3 UR43, UPT, UPT, UR43, 0x1, URZ ;  /* 0x000000012b2b7890 */ /* 0x000fe2000fffe0ff */
[----:B------:R-:W-:Y:S03]  /*7df0*/  BSSY.RECONVERGENT B0, `(.L_x_133) ;  /* 0x0000008000007945 */ /* 0x000fe60003800200 */
[----:B------:R-:W-:Y:S04]  /*7e00*/  UISETP.NE.AND UP0, UPT, UR43, 0x3, UPT ;  /* 0x000000032b00788c */ /* 0x000fe8000bf05270 */
[----:B------:R-:W-:Y:S02]  /*7e10*/  UISETP.EQ.XOR UP1, UPT, UR40, 0x3, !UP0 ;  /* 0x000000032800788c */ /* 0x000fe4000c722a70 */
[----:B------:R-:W-:Y:S02]  /*7e20*/  USEL UR56, UR43, URZ, UP0 ;  /* 0x000000ff2b387287 */ /* 0x000fe40008000000 */
[----:B------:R-:W-:Y:S04]  /*7e30*/  USEL UR4, URZ, 0x1, !UP1 ;  /* 0x00000001ff047887 */ /* 0x000fe8000c800000 */
[----:B------:R-:W-:Y:S01]  /*7e40*/  ULOP3.LUT UR52, UR52, UR4, URZ, 0x3c, !UPT ;  /* 0x0000000434347292 */ /* 0x000fe2000f8e3cff */
[----:B------:R-:W-:Y:S11]  /*7e50*/  @P0 BRA `(.L_x_134) ;  /* 0x0000000000040947 */ /* 0x000ff60003800000 */
[----:B------:R-:W-:Y:S04]  /*7e60*/  DEPBAR.LE SB0, 0x1 ;  /* 0x000080400000791a */ /* 0x000fe80000000000 */
.L_x_134:
[----:B------:R-:W-:Y:S05]  /*7e70*/  BSYNC.RECONVERGENT B0 ;  /* 0x0000000000007941 */ /* 0x000fea0003800200 */
.L_x_133:
[----:B------:R-:W-:Y:S01]  /*7e80*/  BAR.SYNC.DEFER_BLOCKING 0x1, 0x80 ;  /* 0x0042000000007b1d */ /* 0x000fe20000010000 */
[----:B------:R-:W-:Y:S01]  /*7e90*/  UISETP.NE.AND UP0, UPT, UR51, -0x2, UPT ;  /* 0xfffffffe3300788c */ /* 0x000fe2000bf05270 */
[----:B------:R-:W-:Y:S08]  /*7ea0*/  IADD3 R84, PT, PT, R84, 0x1, RZ ;  /* 0x0000000154547810 */ /* 0x000ff00007ffe0ff */
[----:B------:R-:W-:Y:S05]  /*7eb0*/  BRA.U !UP0, `(.L_x_135) ;  /* 0x0000000108287547 */ /* 0x000fea000b800000 */
[----:B------:R-:W-:Y:S01]  /*7ec0*/  ISETP.NE.AND P0, PT, R115, RZ, PT ;  /* 0x000000ff7300720c */ /* 0x000fe20003f05270 */
[----:B------:R-:W-:Y:S01]  /*7ed0*/  IMAD.U32 R2, RZ, RZ, UR50 ;  /* 0x00000032ff027e24 */ /* 0x000fe2000f8e00ff */
[----:B------:R-:W-:Y:S01]  /*7ee0*/  UIADD3 UR50, UPT, UPT, UR50, 0x1, URZ ;  /* 0x0000000132327890 */ /* 0x000fe2000fffe0ff */
[----:B-1----:R-:W-:Y:S03]  /*7ef0*/  IMAD.U32 R0, RZ, RZ, UR37 ;  /* 0x00000025ff007e24 */ /* 0x002fe6000f8e00ff */
[----:B------:R-:W-:Y:S04]  /*7f00*/  UISETP.NE.AND UP0, UPT, UR50, 0x3, UPT ;  /* 0x000000033200788c */ /* 0x000fe8000bf05270 */
[----:B------:R-:W-:Y:S03]  /*7f10*/  USEL UR50, UR50, URZ, UP0 ;  /* 0x000000ff32327287 */ /* 0x000fe60008000000 */
[----:B------:R-:W-:Y:S05]  /*7f20*/  @P0 LEA R2, R2, UR48, 0x3 ;  /* 0x0000003002020c11 */ /* 0x000fea000f8e18ff */
[----:B------:R-:W-:Y:S05]  /*7f30*/  @P0 VIADD R2, R2, 0xb8 ;  /* 0x000000b802020836 */ /* 0x000fea0000000000 */
[----:B------:R-:W-:Y:S04]  /*7f40*/  @P0 PRMT R0, R0, 0x654, R2 ;  /* 0x0000065400000816 */ /* 0x000fe80000000002 */
[----:B------:R2:W-:Y:S03]  /*7f50*/  @P0 SYNCS.ARRIVE.TRANS64.RED.A1T0 RZ, [R0+URZ], RZ ;  /* 0x000000ff00ff09a7 */ /* 0x0005e600081004ff */
.L_x_135:
[----:B------:R-:W-:Y:S01]  /*7f60*/  ISETP.NE.AND P2, PT, R113, RZ, PT ;  /* 0x000000ff7100720c */ /* 0x000fe20003f45270 */
[----:B------:R-:W-:Y:S01]  /*7f70*/  UIADD3 UR51, UPT, UPT, UR51, 0x2, URZ ;  /* 0x0000000233337890 */ /* 0x000fe2000fffe0ff */
[----:B------:R-:W-:Y:S01]  /*7f80*/  ISETP.NE.AND P0, PT, R114, 0x2, PT ;  /* 0x000000027200780c */ /* 0x000fe20003f05270 */
[----:B------:R-:W-:Y:S01]  /*7f90*/  IMAD.IADD R15, R45, 0x1, R96 ;  /* 0x000000012d0f7824 */ /* 0x000fe200078e0260 */
[----:B------:R-:W-:Y:S01]  /*7fa0*/  ISETP.NE.AND P1, PT, R84, 0x4, PT ;  /* 0x000000045400780c */ /* 0x000fe20003f25270 */
[----:B------:R-:W-:Y:S01]  /*7fb0*/  IMAD.IADD R14, R46, 0x1, R97 ;  /* 0x000000012e0e7824 */ /* 0x000fe200078e0261 */
[----:B------:R-:W-:Y:S02]  /*7fc0*/  SEL R2, RZ, 0x1, P0 ;  /* 0x00000001ff027807 */ /* 0x000fe40000000000 */
[----:B-12---:R-:W-:Y:S02]  /*7fd0*/  SEL R0, RZ, 0x1, P1 ;  /* 0x00000001ff007807 */ /* 0x006fe40000800000 */
[----:B------:R-:W-:Y:S02]  /*7fe0*/  LOP3.LUT R107, R107, R2, RZ, 0x3c, !PT ;  /* 0x000000026b6b7212 */ /* 0x000fe400078e3cff */
[----:B------:R-:W-:Y:S02]  /*7ff0*/  LOP3.LUT R108, R108, R0, RZ, 0x3c, !PT ;  /* 0x000000006c6c7212 */ /* 0x000fe400078e3cff */
[----:B------:R-:W-:Y:S02]  /*8000*/  @P2 R2UR UR36, R106 ;  /* 0x000000006a2422ca */ /* 0x000fe400000e0000 */
[----:B------:R-:W-:Y:S02]  /*8010*/  SEL R114, R114, RZ, P0 ;  /* 0x000000ff72727207 */ /* 0x000fe40000000000 */
[----:B------:R-:W-:Y:S01]  /*8020*/  SEL R84, R84, RZ, P1 ;  /* 0x000000ff54547207 */ /* 0x000fe20000800000 */
[----:B------:R-:W-:Y:S10]  /*8030*/  @P2 BRA `(.L_x_136) ;  /* 0xffffffd400c02947 */ /* 0x000ff4000383ffff */
[----:B------:R-:W1:Y:S01]  /*8040*/  LDCU.64 UR6, c[0x0][0x888] ;  /* 0x00011100ff0677ac */ /* 0x000e620008000a00 */
[----:B------:R-:W2:Y:S01]  /*8050*/  LDCU.64 UR4, c[0x0][0x890] ;  /* 0x00011200ff0477ac */ /* 0x000ea20008000a00 */
[----:B-1----:R-:W-:Y:S02]  /*8060*/  ISETP.NE.U32.AND P2, PT, RZ, UR6, PT ;  /* 0x00000006ff007c0c */ /* 0x002fe4000bf45070 */
[----:B--2---:R-:W-:Y:S02]  /*8070*/  ISETP.NE.U32.AND P1, PT, RZ, UR4, PT ;  /* 0x00000004ff007c0c */ /* 0x004fe4000bf25070 */
[----:B------:R-:W-:Y:S02]  /*8080*/  ISETP.NE.AND.EX P2, PT, RZ, UR7, PT, P2 ;  /* 0x00000007ff007c0c */ /* 0x000fe4000bf45320 */
[----:B------:R-:W-:-:S13]  /*8090*/  ISETP.NE.AND.EX P0, PT, RZ, UR5, PT, P1 ;  /* 0x00000005ff007c0c */ /* 0x000fda000bf05310 */
[----:B------:R-:W-:Y:S05]  /*80a0*/  @P2 BRA P0, `(.L_x_137) ;  /* 0x00000000003c2947 */ /* 0x000fea0000000000 */
[----:B------:R-:W-:-:S13]  /*80b0*/  ISETP.NE.AND.EX P1, PT, RZ, UR5, PT, P1 ;  /* 0x00000005ff007c0c */ /* 0x000fda000bf25310 */
[----:B------:R-:W-:Y:S05]  /*80c0*/  @P1 BRA `(.L_x_138) ;  /* 0x00000000000c1947 */ /* 0x000fea0003800000 */
[----:B------:R-:W-:-:S13]  /*80d0*/  FSETP.NEU.AND P0, PT, R48, RZ, PT ;  /* 0x000000ff3000720b */ /* 0x000fda0003f0d000 */
[----:B------:R-:W-:Y:S05]  /*80e0*/  @!P0 EXIT ;  /* 0x000000000000894d */ /* 0x000fea0003800000 */
[----:B------:R-:W-:Y:S05]  /*80f0*/  BRA `(.L_x_137) ;  /* 0x0000000000287947 */ /* 0x000fea0003800000 */
.L_x_138:
[----:B------:R-:W-:Y:S01]  /*8100*/  ISETP.NE.AND P0, PT, R117, RZ, PT ;  /* 0x000000ff7500720c */ /* 0x000fe20003f05270 */
[----:B------:R-:W-:-:S12]  /*8110*/  BSSY.RECONVERGENT B0, `(.L_x_137) ;  /* 0x0000008000007945 */ /* 0x000fd80003800200 */
[----:B------:R-:W-:Y:S05]  /*8120*/  @P0 BRA `(.L_x_139) ;  /* 0x0000000000100947 */ /* 0x000fea0003800000 */
[----:B------:R-:W-:-:S04]  /*8130*/  ISETP.NE.U32.AND P0, PT, RZ, UR6, PT ;  /* 0x00000006ff007c0c */ /* 0x000fc8000bf05070 */
[----:B------:R-:W-:-:S13]  /*8140*/  ISETP.NE.AND.EX P0, PT, RZ, UR7, PT, P0 ;  /* 0x00000007ff007c0c */ /* 0x000fda000bf05300 */
[----:B------:R-:W-:Y:S05]  /*8150*/  @!P0 EXIT ;  /* 0x000000000000894d */ /* 0x000fea0003800000 */
[----:B------:R-:W-:Y:S05]  /*8160*/  BRA `(.L_x_140) ;  /* 0x0000000000087947 */ /* 0x000fea0003800000 */
.L_x_139:
[----:B------:R-:W-:-:S13]  /*8170*/  FSETP.NEU.AND P0, PT, R48, RZ, PT ;  /* 0x000000ff3000720b */ /* 0x000fda0003f0d000 */
[----:B------:R-:W-:Y:S05]  /*8180*/  @!P0 EXIT ;  /* 0x000000000000894d */ /* 0x000fea0003800000 */
.L_x_140:
[----:B------:R-:W-:Y:S05]  /*8190*/  BSYNC.RECONVERGENT B0 ;  /* 0x0000000000007941 */ /* 0x000fea0003800200 */
.L_x_137:
[----:B------:R-:W-:Y:S01]  /*81a0*/  ULEA UR4, UR50, UR48, 0x3 ;  /* 0x0000003032047291 */ /* 0x000fe2000f8e18ff */
[----:B------:R-:W-:-:S04]  /*81b0*/  DEPBAR.LE SB0, 0x0 ;  /* 0x000080000000791a */ /* 0x000fc80000000000 */
[----:B------:R-:W-:-:S04]  /*81c0*/  UIADD3 UR4, UPT, UPT, UR4, 0xb8, URZ ;  /* 0x000000b804047890 */ /* 0x000fc8000fffe0ff */
[----:B------:R-:W-:-:S09]  /*81d0*/  UPRMT UR4, UR37, 0x654, UR4 ;  /* 0x0000065425047896 */ /* 0x000fd20008000004 */
[----:B------:R-:W-:Y:S01]  /*81e0*/  SYNCS.ARRIVE.TRANS64.RED.A1T0 RZ, [UR4], RZ ;  /* 0x000000ffffff79a7 */ /* 0x000fe20008100404 */
[----:B------:R-:W-:Y:S05]  /*81f0*/  EXIT ;  /* 0x000000000000794d */ /* 0x000fea0003800000 */
.L_x_25:
[----:B--2---:R2:W4:Y:S02]  /*8200*/  SYNCS.PHASECHK.TRANS64.TRYWAIT P0, [R2+URZ+0x150], R3 ;  /* 0x00015003020075a7 */ /* 0x00452400080011ff */
[----:B----4-:R-:W-:Y:S05]  /*8210*/  @!P0 NANOSLEEP.SYNCS 0x989680 ;  /* 0x009896800000895d */ /* 0x010fea0003900000 */
[----:B------:R-:W4:Y:S02]  /*8220*/  @!P0 SYNCS.PHASECHK.TRANS64 P0, [R2+URZ+0x150], R3 ;  /* 0x00015003020085a7 */ /* 0x000f2400080010ff */
[----:B----4-:R-:W-:Y:S05]  /*8230*/  @!P0 BRA `(.L_x_25) ;  /* 0xfffffffc00f08947 */ /* 0x010fea000383ffff */
[----:B------:R-:W-:Y:S05]  /*8240*/  BRA `(.L_x_141) ;  /* 0xffffff9400a07947 */ /* 0x000fea000383ffff */
.L_x_28:
[----:B------:R-:W-:-:S07]  /*8250*/  MOV R2, UR33 ;  /* 0x0000002100027c02 */ /* 0x000fce0008000f00 */
.L_x_142:
[----:B-1----:R1:W2:Y:S02]  /*8260*/  SYNCS.PHASECHK.TRANS64.TRYWAIT P0, [R2+URZ+0x50], R4 ;  /* 0x00005004020075a7 */ /* 0x0022a400080011ff */
[----:B--2---:R-:W-:Y:S05]  /*8270*/  @!P0 NANOSLEEP.SYNCS 0x989680 ;  /* 0x009896800000895d */ /* 0x004fea0003900000 */
[----:B------:R-:W2:Y:S02]  /*8280*/  @!P0 SYNCS.PHASECHK.TRANS64 P0, [R2+URZ+0x50], R4 ;  /* 0x00005004020085a7 */ /* 0x000ea400080010ff */
[----:B--2---:R-:W-:Y:S05]  /*8290*/  @!P0 BRA `(.L_x_142) ;  /* 0xfffffffc00f08947 */ /* 0x004fea000383ffff */
[----:B------:R-:W-:Y:S05]  /*82a0*/  BRA `(.L_x_27) ;  /* 0xffffff9800087947 */ /* 0x000fea000383ffff */
.L_x_35:
[----:B-1----:R-:W-:-:S07]  /*82b0*/  MOV R2, UR17 ;  /* 0x0000001100027c02 */ /* 0x002fce0008000f00 */
.L_x_143:
[----:B-1----:R1:W2:Y:S02]  /*82c0*/  SYNCS.PHASECHK.TRANS64.TRYWAIT P0, [R2+URZ+0x50], R4 ;  /* 0x00005004020075a7 */ /* 0x0022a400080011ff */
[----:B--2---:R-:W-:Y:S05]  /*82d0*/  @!P0 NANOSLEEP.SYNCS 0x989680 ;  /* 0x009896800000895d */ /* 0x004fea0003900000 */
[----:B------:R-:W2:Y:S02]  /*82e0*/  @!P0 SYNCS.PHASECHK.TRANS64 P0, [R2+URZ+0x50], R4 ;  /* 0x00005004020085a7 */ /* 0x000ea400080010ff */
[----:B--2---:R-:W-:Y:S05]  /*82f0*/  @!P0 BRA `(.L_x_143) ;  /* 0xfffffffc00f08947 */ /* 0x004fea000383ffff */
[----:B------:R-:W-:Y:S05]  /*8300*/  BRA `(.L_x_34) ;  /* 0xffffff9800c47947 */ /* 0x000fea000383ffff */
.L_x_40:
[----:B-1----:R1:W2:Y:S02]  /*8310*/  SYNCS.PHASECHK.TRANS64.TRYWAIT P0, [R2+URZ+0xe0], R3 ;  /* 0x0000e003020075a7 */ /* 0x0022a400080011ff */
[----:B--2---:R-:W-:Y:S05]  /*8320*/  @!P0 NANOSLEEP.SYNCS 0x989680 ;  /* 0x009896800000895d */ /* 0x004fea0003900000 */
[----:B------:R-:W2:Y:S02]  /*8330*/  @!P0 SYNCS.PHASECHK.TRANS64 P0, [R2+URZ+0xe0], R3 ;  /* 0x0000e003020085a7 */ /* 0x000ea400080010ff */
[----:B--2---:R-:W-:Y:S05]  /*8340*/  @!P0 BRA `(.L_x_40) ;  /* 0xfffffffc00f08947 */ /* 0x004fea000383ffff */
[----:B------:R-:W-:Y:S05]  /*8350*/  BRA `(.L_x_144) ;  /* 0xffffff9c00687947 */ /* 0x000fea000383ffff */
.L_x_44:
[----:B---3--:R-:W-:-:S07]  /*8360*/  MOV R0, UR5 ;  /* 0x0000000500007c02 */ /* 0x008fce0008000f00 */
.L_x_145:
[----:B-1----:R1:W2:Y:S02]  /*8370*/  SYNCS.PHASECHK.TRANS64.TRYWAIT P0, [R0+URZ], R2 ;  /* 0x00000002000075a7 */ /* 0x0022a400080011ff */
[----:B--2---:R-:W-:Y:S05]  /*8380*/  @!P0 NANOSLEEP.SYNCS 0x989680 ;  /* 0x009896800000895d */ /* 0x004fea0003900000 */
[----:B------:R-:W2:Y:S02]  /*8390*/  @!P0 SYNCS.PHASECHK.TRANS64 P0, [R0+URZ], R2 ;  /* 0x00000002000085a7 */ /* 0x000ea400080010ff */
[----:B--2---:R-:W-:Y:S05]  /*83a0*/  @!P0 BRA `(.L_x_145) ;  /* 0xfffffffc00f08947 */ /* 0x004fea000383ffff */
[----:B------:R-:W-:Y:S05]  /*83b0*/  BRA `(.L_x_146) ;  /* 0xffffffa000d87947 */ /* 0x000fea000383ffff */
.L_x_45:
[----:B---3--:R-:W-:-:S07]  /*83c0*/  MOV R0, UR5 ;  /* 0x0000000500007c02 */ /* 0x008fce0008000f00 */
.L_x_147:
[----:B-1----:R1:W2:Y:S02]  /*83d0*/  SYNCS.PHASECHK.TRANS64.TRYWAIT P0, [R0+URZ], R3 ;  /* 0x00000003000075a7 */ /* 0x0022a400080011ff */
[----:B--2---:R-:W-:Y:S05]  /*83e0*/  @!P0 NANOSLEEP.SYNCS 0x989680 ;  /* 0x009896800000895d */ /* 0x004fea0003900000 */
[----:B------:R-:W2:Y:S02]  /*83f0*/  @!P0 SYNCS.PHASECHK.TRANS64 P0, [R0+URZ], R3 ;  /* 0x00000003000085a7 */ /* 0x000ea400080010ff */
[----:B--2---:R-:W-:Y:S05]  /*8400*/  @!P0 BRA `(.L_x_147) ;  /* 0xfffffffc00f08947 */ /* 0x004fea000383ffff */
[----:B------:R-:W-:Y:S05]  /*8410*/  BRA `(.L_x_148) ;  /* 0xffffffa000e47947 */ /* 0x000fea000383ffff */
.L_x_46:
[----:B---3--:R-:W-:-:S07]  /*8420*/  MOV R0, UR5 ;  /* 0x0000000500007c02 */ /* 0x008fce0008000f00 */
.L_x_149:
[----:B-1----:R1:W2:Y:S02]  /*8430*/  SYNCS.PHASECHK.TRANS64.TRYWAIT P0, [R0+URZ], R3 ;  /* 0x00000003000075a7 */ /* 0x0022a400080011ff */
[----:B--2---:R-:W-:Y:S05]  /*8440*/  @!P0 NANOSLEEP.SYNCS 0x989680 ;  /* 0x009896800000895d */ /* 0x004fea0003900000 */
[----:B------:R-:W2:Y:S02]  /*8450*/  @!P0 SYNCS.PHASECHK.TRANS64 P0, [R0+URZ], R3 ;  /* 0x00000003000085a7 */ /* 0x000ea400080010ff */
[----:B--2---:R-:W-:Y:S05]  /*8460*/  @!P0 BRA `(.L_x_149) ;  /* 0xfffffffc00f08947 */ /* 0x004fea000383ffff */
[----:B------:R-:W-:Y:S05]  /*8470*/  BRA `(.L_x_150) ;  /* 0xffffffa000f07947 */ /* 0x000fea000383ffff */
.L_x_47:
[----:B---3--:R-:W-:-:S07]  /*8480*/  MOV R0, UR5 ;  /* 0x0000000500007c02 */ /* 0x008fce0008000f00 */
.L_x_151:
[----:B-1----:R1:W2:Y:S02]  /*8490*/  SYNCS.PHASECHK.TRANS64.TRYWAIT P0, [R0+URZ], R3 ;  /* 0x00000003000075a7 */ /* 0x0022a400080011ff */
[----:B--2---:R-:W-:Y:S05]  /*84a0*/  @!P0 NANOSLEEP.SYNCS 0x989680 ;  /* 0x009896800000895d */ /* 0x004fea0003900000 */
[----:B------:R-:W2:Y:S02]  /*84b0*/  @!P0 SYNCS.PHASECHK.TRANS64 P0, [R0+URZ], R3 ;  /* 0x00000003000085a7 */ /* 0x000ea400080010ff */
[----:B--2---:R-:W-:Y:S05]  /*84c0*/  @!P0 BRA `(.L_x_151) ;  /* 0xfffffffc00f08947 */ /* 0x004fea000383ffff */
[----:B------:R-:W-:Y:S05]  /*84d0*/  BRA `(.L_x_152) ;  /* 0xffffffa000fc7947 */ /* 0x000fea000383ffff */
.L_x_48:
[----:B---3--:R-:W-:-:S07]  /*84e0*/  MOV R0, UR5 ;  /* 0x0000000500007c02 */ /* 0x008fce0008000f00 */
.L_x_153:
[----:B-1----:R1:W2:Y:S02]  /*84f0*/  SYNCS.PHASECHK.TRANS64.TRYWAIT P0, [R0+URZ], R3 ;  /* 0x00000003000075a7 */ /* 0x0022a400080011ff */
[----:B--2---:R-:W-:Y:S05]  /*8500*/  @!P0 NANOSLEEP.SYNCS 0x989680 ;  /* 0x009896800000895d */ /* 0x004fea0003900000 */
[----:B------:R-:W2:Y:S02]  /*8510*/  @!P0 SYNCS.PHASECHK.TRANS64 P0, [R0+URZ], R3 ;  /* 0x00000003000085a7 */ /* 0x000ea400080010ff */
[----:B--2---:R-:W-:Y:S05]  /*8520*/  @!P0 BRA `(.L_x_153) ;  /* 0xfffffffc00f08947 */ /* 0x004fea000383ffff */
[----:B------:R-:W-:Y:S05]  /*8530*/  BRA `(.L_x_154) ;  /* 0xffffffa400087947 */ /* 0x000fea000383ffff */
.L_x_49:
[----:B---3--:R-:W-:-:S07]  /*8540*/  MOV R0, UR5 ;  /* 0x0000000500007c02 */ /* 0x008fce0008000f00 */
.L_x_155:
[----:B-1----:R1:W2:Y:S02]  /*8550*/  SYNCS.PHASECHK.TRANS64.TRYWAIT P0, [R0+URZ], R3 ;  /* 0x00000003000075a7 */ /* 0x0022a400080011ff */
[----:B--2---:R-:W-:Y:S05]  /*8560*/  @!P0 NANOSLEEP.SYNCS 0x989680 ;  /* 0x009896800000895d */ /* 0x004fea0003900000 */
[----:B------:R-:W2:Y:S02]  /*8570*/  @!P0 SYNCS.PHASECHK.TRANS64 P0, [R0+URZ], R3 ;  /* 0x00000003000085a7 */ /* 0x000ea400080010ff */
[----:B--2---:R-:W-:Y:S05]  /*8580*/  @!P0 BRA `(.L_x_155) ;  /* 0xfffffffc00f08947 */ /* 0x004fea000383ffff */
[----:B------:R-:W-:Y:S05]  /*8590*/  BRA `(.L_x_156) ;  /* 0xffffffa400147947 */ /* 0x000fea000383ffff */
.L_x_50:
[----:B---3--:R-:W-:-:S07]  /*85a0*/  MOV R0, UR5 ;  /* 0x0000000500007c02 */ /* 0x008fce0008000f00 */
.L_x_157:
[----:B-1----:R1:W2:Y:S02]  /*85b0*/  SYNCS.PHASECHK.TRANS64.TRYWAIT P0, [R0+URZ], R3 ;  /* 0x00000003000075a7 */ /* 0x0022a400080011ff */
[----:B--2---:R-:W-:Y:S05]  /*85c0*/  @!P0 NANOSLEEP.SYNCS 0x989680 ;  /* 0x009896800000895d */ /* 0x004fea0003900000 */
[----:B------:R-:W2:Y:S02]  /*85d0*/  @!P0 SYNCS.PHASECHK.TRANS64 P0, [R0+URZ], R3 ;  /* 0x00000003000085a7 */ /* 0x000ea400080010ff */
[----:B--2---:R-:W-:Y:S05]  /*85e0*/  @!P0 BRA `(.L_x_157) ;  /* 0xfffffffc00f08947 */ /* 0x004fea000383ffff */
[----:B------:R-:W-:Y:S05]  /*85f0*/  BRA `(.L_x_158) ;  /* 0xffffffa400207947 */ /* 0x000fea000383ffff */
.L_x_51:
[----:B---3--:R-:W-:-:S07]  /*8600*/  MOV R0, UR5 ;  /* 0x0000000500007c02 */ /* 0x008fce0008000f00 */
.L_x_159:
[----:B-1----:R1:W2:Y:S02]  /*8610*/  SYNCS.PHASECHK.TRANS64.TRYWAIT P0, [R0+URZ], R3 ;  /* 0x00000003000075a7 */ /* 0x0022a400080011ff */
[----:B--2---:R-:W-:Y:S05]  /*8620*/  @!P0 NANOSLEEP.SYNCS 0x989680 ;  /* 0x009896800000895d */ /* 0x004fea0003900000 */
[----:B------:R-:W2:Y:S02]  /*8630*/  @!P0 SYNCS.PHASECHK.TRANS64 P0, [R0+URZ], R3 ;  /* 0x00000003000085a7 */ /* 0x000ea400080010ff */
[----:B--2---:R-:W-:Y:S05]  /*8640*/  @!P0 BRA `(.L_x_159) ;  /* 0xfffffffc00f08947 */ /* 0x004fea000383ffff */
[----:B------:R-:W-:Y:S05]  /*8650*/  BRA `(.L_x_160) ;  /* 0xffffffa4002c7947 */ /* 0x000fea000383ffff */
.L_x_52:
[----:B---3--:R-:W-:-:S07]  /*8660*/  MOV R0, UR5 ;  /* 0x0000000500007c02 */ /* 0x008fce0008000f00 */
.L_x_161:
[----:B-1----:R1:W2:Y:S02]  /*8670*/  SYNCS.PHASECHK.TRANS64.TRYWAIT P0, [R0+URZ], R3 ;  /* 0x00000003000075a7 */ /* 0x0022a400080011ff */
[----:B--2---:R-:W-:Y:S05]  /*8680*/  @!P0 NANOSLEEP.SYNCS 0x989680 ;  /* 0x009896800000895d */ /* 0x004fea0003900000 */
[----:B------:R-:W2:Y:S02]  /*8690*/  @!P0 SYNCS.PHASECHK.TRANS64 P0, [R0+URZ], R3 ;  /* 0x00000003000085a7 */ /* 0x000ea400080010ff */
[----:B--2---:R-:W-:Y:S05]  /*86a0*/  @!P0 BRA `(.L_x_161) ;  /* 0xfffffffc00f08947 */ /* 0x004fea000383ffff */
[----:B------:R-:W-:Y:S05]  /*86b0*/  BRA `(.L_x_162) ;  /* 0xffffffa400387947 */ /* 0x000fea000383ffff */
.L_x_55:
[----:B-1----:R1:W2:Y:S02]  /*86c0*/  SYNCS.PHASECHK.TRANS64.TRYWAIT P0, [R0+URZ+0x140], R4 ;  /* 0x00014004000075a7 */ /* 0x0022a400080011ff */
[----:B--2---:R-:W-:Y:S05]  /*86d0*/  @!P0 NANOSLEEP.SYNCS 0x989680 ;  /* 0x009896800000895d */ /* 0x004fea0003900000 */
[----:B------:R-:W2:Y:S02]  /*86e0*/  @!P0 SYNCS.PHASECHK.TRANS64 P0, [R0+URZ+0x140], R4 ;  /* 0x00014004000085a7 */ /* 0x000ea400080010ff */
[----:B--2---:R-:W-:Y:S05]  /*86f0*/  @!P0 BRA `(.L_x_55) ;  /* 0xfffffffc00f08947 */ /* 0x004fea000383ffff */
[----:B------:R-:W-:Y:S05]  /*8700*/  BRA `(.L_x_163) ;  /* 0xffffffa400947947 */ /* 0x000fea000383ffff */
.L_x_56:
[----:B------:R-:W-:-:S07]  /*8710*/  MOV R0, UR5 ;  /* 0x0000000500007c02 */ /* 0x000fce0008000f00 */
.L_x_164:
[----:B-1----:R1:W2:Y:S02]  /*8720*/  SYNCS.PHASECHK.TRANS64.TRYWAIT P0, [R0+URZ+0xf0], R5 ;  /* 0x0000f005000075a7 */ /* 0x0022a400080011ff */
[----:B--2---:R-:W-:Y:S05]  /*8730*/  @!P0 NANOSLEEP.SYNCS 0x989680 ;  /* 0x009896800000895d */ /* 0x004fea0003900000 */
[----:B------:R-:W2:Y:S02]  /*8740*/  @!P0 SYNCS.PHASECHK.TRANS64 P0, [R0+URZ+0xf0], R5 ;  /* 0x0000f005000085a7 */ /* 0x000ea400080010ff */
[----:B--2---:R-:W-:Y:S05]  /*8750*/  @!P0 BRA `(.L_x_164) ;  /* 0xfffffffc00f08947 */ /* 0x004fea000383ffff */
[----:B------:R-:W-:Y:S05]  /*8760*/  BRA `(.L_x_165) ;  /* 0xffffffa400a47947 */ /* 0x000fea000383ffff */
.L_x_57:
[----:B-1----:R1:W2:Y:S02]  /*8770*/  SYNCS.PHASECHK.TRANS64.TRYWAIT P1, [R0+URZ+0xe0], R4 ;  /* 0x0000e004000075a7 */ /* 0x0022a400080211ff */
[----:B--2---:R-:W-:Y:S05]  /*8780*/  @!P1 NANOSLEEP.SYNCS 0x989680 ;  /* 0x009896800000995d */ /* 0x004fea0003900000 */
[----:B------:R-:W2:Y:S02]  /*8790*/  @!P1 SYNCS.PHASECHK.TRANS64 P1, [R0+URZ+0xe0], R4 ;  /* 0x0000e004000095a7 */ /* 0x000ea400080210ff */
[----:B--2---:R-:W-:Y:S05]  /*87a0*/  @!P1 BRA `(.L_x_57) ;  /* 0xfffffffc00f09947 */ /* 0x004fea000383ffff */
[----:B------:R-:W-:Y:S05]  /*87b0*/  BRA `(.L_x_166) ;  /* 0xffffffa400d47947 */ /* 0x000fea000383ffff */
.L_x_60:
[----:B------:R-:W-:-:S07]  /*87c0*/  MOV R0, UR5 ;  /* 0x0000000500007c02 */ /* 0x000fce0008000f00 */
.L_x_167:
[----:B-1----:R1:W2:Y:S02]  /*87d0*/  SYNCS.PHASECHK.TRANS64.TRYWAIT P0, [R0+URZ+0xf0], R2 ;  /* 0x0000f002000075a7 */ /* 0x0022a400080011ff */
[----:B--2---:R-:W-:Y:S05]  /*87e0*/  @!P0 NANOSLEEP.SYNCS 0x989680 ;  /* 0x009896800000895d */ /* 0x004fea0003900000 */
[----:B------:R-:W2:Y:S02]  /*87f0*/  @!P0 SYNCS.PHASECHK.TRANS64 P0, [R0+URZ+0xf0], R2 ;  /* 0x0000f002000085a7 */ /* 0x000ea400080010ff */
[----:B--2---:R-:W-:Y:S05]  /*8800*/  @!P0 BRA `(.L_x_167) ;  /* 0xfffffffc00f08947 */ /* 0x004fea000383ffff */
[----:B------:R-:W-:Y:S05]  /*8810*/  BRA `(.L_x_59) ;  /* 0xffffffa800287947 */ /* 0x000fea000383ffff */
.L_x_69:
[----:B-1----:R-:W-:-:S04]  /*8820*/  MOV R4, UR6 ;  /* 0x0000000600047c02 */ /* 0x002fc80008000f00 */
[----:B------:R1:W2:Y:S03]  /*8830*/  SYNCS.PHASECHK.TRANS64.TRYWAIT P0, [R4+URZ+0x8], R5 ;  /* 0x00000805040075a7 */ /* 0x0002a600080011ff */
[----:B--2---:R-:W-:Y:S05]  /*8840*/  @!P0 NANOSLEEP.SYNCS 0x989680 ;  /* 0x009896800000895d */ /* 0x004fea0003900000 */
[----:B------:R-:W2:Y:S02]  /*8850*/  @!P0 SYNCS.PHASECHK.TRANS64 P0, [R4+URZ+0x8], R5 ;  /* 0x00000805040085a7 */ /* 0x000ea400080010ff */
[----:B--2---:R-:W-:Y:S05]  /*8860*/  @!P0 BRA `(.L_x_69) ;  /* 0xfffffffc00ec8947 */ /* 0x004fea000383ffff */
[----:B------:R-:W-:Y:S05]  /*8870*/  BRA `(.L_x_68) ;  /* 0xffffffa800dc7947 */ /* 0x000fea000383ffff */
.L_x_71:
[----:B------:R-:W-:Y:S01]  /*8880*/  BSSY B0, `(.L_x_168) ;  /* 0x0000006000007945 */ /* 0x000fe20003800000 */
[----:B------:R-:W-:-:S07]  /*8890*/  MOV R15, 0xffffffff ;  /* 0xffffffff000f7802 */ /* 0x000fce0000000f00 */
[----:B-1---5:R-:W-:Y:S05]  /*88a0*/  WARPSYNC.COLLECTIVE R15, `(.L_x_169) ;  /* 0x000000000f0c7348 */ /* 0x022fea0003c00000 */
[----:B------:R-:W-:Y:S02]  /*88b0*/  ELECT P6, UR79, PT ;  /* 0x00000000004f782f */ /* 0x000fe400038c0000 */
[----:B------:R-:W-:Y:S01]  /*88c0*/  MOV R14, UR79 ;  /* 0x0000004f000e7c02 */ /* 0x000fe20008000f00 */
[----:B-1---5:R-:W-:Y:S10]  /*88d0*/  ENDCOLLECTIVE ;  /* 0x000000000000791b */ /* 0x022ff40003800000 */
.L_x_169:
[----:B------:R-:W-:Y:S05]  /*88e0*/  BSYNC B0 ;  /* 0x0000000000007941 */ /* 0x000fea0003800000 */
.L_x_168:
[----:B------:R-:W-:Y:S05]  /*88f0*/  BRA `(.L_x_170) ;  /* 0xffffffac000c7947 */ /* 0x000fea000383ffff */
.L_x_73:
[----:B-1----:R-:W-:-:S04]  /*8900*/  MOV R2, UR6 ;  /* 0x0000000600027c02 */ /* 0x002fc80008000f00 */
[----:B------:R1:W2:Y:S03]  /*8910*/  SYNCS.PHASECHK.TRANS64.TRYWAIT P0, [R2+URZ+0x8], R3 ;  /* 0x00000803020075a7 */ /* 0x0002a600080011ff */
[----:B--2---:R-:W-:Y:S05]  /*8920*/  @!P0 NANOSLEEP.SYNCS 0x989680 ;  /* 0x009896800000895d */ /* 0x004fea0003900000 */
[----:B------:R-:W2:Y:S02]  /*8930*/  @!P0 SYNCS.PHASECHK.TRANS64 P0, [R2+URZ+0x8], R3 ;  /* 0x00000803020085a7 */ /* 0x000ea400080010ff */
[----:B--2---:R-:W-:Y:S05]  /*8940*/  @!P0 BRA `(.L_x_73) ;  /* 0xfffffffc00ec8947 */ /* 0x004fea000383ffff */
[----:B------:R-:W-:Y:S05]  /*8950*/  BRA `(.L_x_72) ;  /* 0xffffffac00107947 */ /* 0x000fea000383ffff */
.L_x_74:
[----:B-1----:R1:W2:Y:S02]  /*8960*/  SYNCS.PHASECHK.TRANS64.TRYWAIT P0, [R0+URZ+0xe0], R4 ;  /* 0x0000e004000075a7 */ /* 0x0022a400080011ff */
[----:B--2---:R-:W-:Y:S05]  /*8970*/  @!P0 NANOSLEEP.SYNCS 0x989680 ;  /* 0x009896800000895d */ /* 0x004fea0003900000 */
[----:B------:R-:W2:Y:S02]  /*8980*/  @!P0 SYNCS.PHASECHK.TRANS64 P0, [R0+URZ+0xe0], R4 ;  /* 0x0000e004000085a7 */ /* 0x000ea400080010ff */
[----:B--2---:R-:W-:Y:S05]  /*8990*/  @!P0 BRA `(.L_x_74) ;  /* 0xfffffffc00f08947 */ /* 0x004fea000383ffff */
[----:B------:R-:W-:Y:S05]  /*89a0*/  BRA `(.L_x_171) ;  /* 0xffffffac00fc7947 */ /* 0x000fea000383ffff */
.L_x_76:
[----:B------:R-:W-:-:S07]  /*89b0*/  MOV R0, UR9 ;  /* 0x0000000900007c02 */ /* 0x000fce0008000f00 */
.L_x_172:
[----:B-1----:R1:W2:Y:S02]  /*89c0*/  SYNCS.PHASECHK.TRANS64.TRYWAIT P0, [R0+URZ+0x120], R4 ;  /* 0x00012004000075a7 */ /* 0x0022a400080011ff */
[----:B--2---:R-:W-:Y:S05]  /*89d0*/  @!P0 NANOSLEEP.SYNCS 0x989680 ;  /* 0x009896800000895d */ /* 0x004fea0003900000 */
[----:B------:R-:W2:Y:S02]  /*89e0*/  @!P0 SYNCS.PHASECHK.TRANS64 P0, [R0+URZ+0x120], R4 ;  /* 0x00012004000085a7 */ /* 0x000ea400080010ff */
[----:B--2---:R-:W-:Y:S05]  /*89f0*/  @!P0 BRA `(.L_x_172) ;  /* 0xfffffffc00f08947 */ /* 0x004fea000383ffff */
[----:B------:R-:W-:Y:S05]  /*8a00*/  BRA `(.L_x_173) ;  /* 0xffffffb000487947 */ /* 0x000fea000383ffff */
.L_x_79:
[----:B------:R-:W-:Y:S07]  /*8a10*/  MOV R0, UR8 ;  /* 0x0000000800007c02 */ /* 0x000fee0008000f00 */
.L_x_174:
[----:B-1----:R1:W2:Y:S02]  /*8a20*/  SYNCS.PHASECHK.TRANS64.TRYWAIT P0, [R0+URZ], R4 ;  /* 0x00000004000075a7 */ /* 0x0022a400080011ff */
[----:B--2---:R-:W-:Y:S05]  /*8a30*/  @!P0 NANOSLEEP.SYNCS 0x989680 ;  /* 0x009896800000895d */ /* 0x004fea0003900000 */
[----:B------:R-:W2:Y:S02]  /*8a40*/  @!P0 SYNCS.PHASECHK.TRANS64 P0, [R0+URZ], R4 ;  /* 0x00000004000085a7 */ /* 0x000ea400080010ff */
[----:B--2---:R-:W-:Y:S05]  /*8a50*/  @!P0 BRA `(.L_x_174) ;  /* 0xfffffffc00f08947 */ /* 0x004fea000383ffff */
[----:B------:R-:W-:Y:S05]  /*8a60*/  BRA `(.L_x_78) ;  /* 0xffffffb0005c7947 */ /* 0x000fea000383ffff */
.L_x_83:
[----:B-1----:R-:W-:-:S07]  /*8a70*/  MOV R0, UR8 ;  /* 0x0000000800007c02 */ /* 0x002fce0008000f00 */
.L_x_175:
[----:B-1----:R1:W2:Y:S02]  /*8a80*/  SYNCS.PHASECHK.TRANS64.TRYWAIT P0, [R0+URZ], R2 ;  /* 0x00000002000075a7 */ /* 0x0022a400080011ff */
[----:B--2---:R-:W-:Y:S05]  /*8a90*/  @!P0 NANOSLEEP.SYNCS 0x989680 ;  /* 0x009896800000895d */ /* 0x004fea0003900000 */
[----:B------:R-:W2:Y:S02]  /*8aa0*/  @!P0 SYNCS.PHASECHK.TRANS64 P0, [R0+URZ], R2 ;  /* 0x00000002000085a7 */ /* 0x000ea400080010ff */
[----:B--2---:R-:W-:Y:S05]  /*8ab0*/  @!P0 BRA `(.L_x_175) ;  /* 0xfffffffc00f08947 */ /* 0x004fea000383ffff */
[----:B------:R-:W-:Y:S05]  /*8ac0*/  BRA `(.L_x_176) ;  /* 0xffffffb400507947 */ /* 0x000fea000383ffff */
.L_x_84:
[----:B------:R-:W-:-:S07]  /*8ad0*/  MOV R0, UR8 ;  /* 0x0000000800007c02 */ /* 0x000fce0008000f00 */
.L_x_177:
[----:B-1----:R1:W2:Y:S02]  /*8ae0*/  SYNCS.PHASECHK.TRANS64.TRYWAIT P0, [R0+URZ], R3 ;  /* 0x00000003000075a7 */ /* 0x0022a400080011ff */
[----:B--2---:R-:W-:Y:S05]  /*8af0*/  @!P0 NANOSLEEP.SYNCS 0x989680 ;  /* 0x009896800000895d */ /* 0x004fea0003900000 */
[----:B------:R-:W2:Y:S02]  /*8b00*/  @!P0 SYNCS.PHASECHK.TRANS64 P0, [R0+URZ], R3 ;  /* 0x00000003000085a7 */ /* 0x000ea400080010ff */
[----:B--2---:R-:W-:Y:S05]  /*8b10*/  @!P0 BRA `(.L_x_177) ;  /* 0xfffffffc00f08947 */ /* 0x004fea000383ffff */
[----:B------:R-:W-:Y:S05]  /*8b20*/  BRA `(.L_x_178) ;  /* 0xffffffb4005c7947 */ /* 0x000fea000383ffff */
.L_x_85:
[----:B------:R-:W-:-:S07]  /*8b30*/  MOV R0, UR8 ;  /* 0x0000000800007c02 */ /* 0x000fce0008000f00 */
.L_x_179:
[----:B-1----:R1:W2:Y:S02]  /*8b40*/  SYNCS.PHASECHK.TRANS64.TRYWAIT P0, [R0+URZ], R3 ;  /* 0x00000003000075a7 */ /* 0x0022a400080011ff */
[----:B--2---:R-:W-:Y:S05]  /*8b50*/  @!P0 NANOSLEEP.SYNCS 0x989680 ;  /* 0x009896800000895d */ /* 0x004fea0003900000 */
[----:B------:R-:W2:Y:S02]  /*8b60*/  @!P0 SYNCS.PHASECHK.TRANS64 P0, [R0+URZ], R3 ;  /* 0x00000003000085a7 */ /* 0x000ea400080010ff */
[----:B--2---:R-:W-:Y:S05]  /*8b70*/  @!P0 BRA `(.L_x_179) ;  /* 0xfffffffc00f08947 */ /* 0x004fea000383ffff */
[----:B------:R-:W-:Y:S05]  /*8b80*/  BRA `(.L_x_180) ;  /* 0xffffffb400687947 */ /* 0x000fea000383ffff */
.L_x_88:
[----:B------:R-:W-:-:S07]  /*8b90*/  MOV R0, UR7 ;  /* 0x0000000700007c02 */ /* 0x000fce0008000f00 */
.L_x_181:
[----:B-1----:R1:W2:Y:S02]  /*8ba0*/  SYNCS.PHASECHK.TRANS64.TRYWAIT P1, [R0+URZ+0x160], R2 ;  /* 0x00016002000075a7 */ /* 0x0022a400080211ff */
[----:B--2---:R-:W-:Y:S05]  /*8bb0*/  @!P1 NANOSLEEP.SYNCS 0x989680 ;  /* 0x009896800000995d */ /* 0x004fea0003900000 */
[----:B------:R-:W2:Y:S02]  /*8bc0*/  @!P1 SYNCS.PHASECHK.TRANS64 P1, [R0+URZ+0x160], R2 ;  /* 0x00016002000095a7 */ /* 0x000ea400080210ff */
[----:B--2---:R-:W-:Y:S05]  /*8bd0*/  @!P1 BRA `(.L_x_181) ;  /* 0xfffffffc00f09947 */ /* 0x004fea000383ffff */
[----:B------:R-:W-:Y:S05]  /*8be0*/  BRA `(.L_x_182) ;  /* 0xffffffb400b47947 */ /* 0x000fea000383ffff */
.L_x_93:
[----:B--2---:R2:W4:Y:S02]  /*8bf0*/  SYNCS.PHASECHK.TRANS64.TRYWAIT P0, [R0+URZ+0xe0], R2 ;  /* 0x0000e002000075a7 */ /* 0x00452400080011ff */
[----:B----4-:R-:W-:Y:S05]  /*8c00*/  @!P0 NANOSLEEP.SYNCS 0x989680 ;  /* 0x009896800000895d */ /* 0x010fea0003900000 */
[----:B------:R-:W4:Y:S02]  /*8c10*/  @!P0 SYNCS.PHASECHK.TRANS64 P0, [R0+URZ+0xe0], R2 ;  /* 0x0000e002000085a7 */ /* 0x000f2400080010ff */
[----:B----4-:R-:W-:Y:S05]  /*8c20*/  @!P0 BRA `(.L_x_93) ;  /* 0xfffffffc00f08947 */ /* 0x010fea000383ffff */
[----:B------:R-:W-:Y:S05]  /*8c30*/  BRA `(.L_x_183) ;  /* 0xffffffb800b87947 */ /* 0x000fea000383ffff */
.L_x_96:
[----:B------:R-:W-:Y:S07]  /*8c40*/  MOV R0, UR6 ;  /* 0x0000000600007c02 */ /* 0x000fee0008000f00 */
.L_x_184:
[----:B--2---:R2:W4:Y:S02]  /*8c50*/  SYNCS.PHASECHK.TRANS64.TRYWAIT P0, [R0+URZ+0xd8], R2 ;  /* 0x0000d802000075a7 */ /* 0x00452400080011ff */
[----:B----4-:R-:W-:Y:S05]  /*8c60*/  @!P0 NANOSLEEP.SYNCS 0x989680 ;  /* 0x009896800000895d */ /* 0x010fea0003900000 */
[----:B------:R-:W4:Y:S02]  /*8c70*/  @!P0 SYNCS.PHASECHK.TRANS64 P0, [R0+URZ+0xd8], R2 ;  /* 0x0000d802000085a7 */ /* 0x000f2400080010ff */
[----:B----4-:R-:W-:Y:S05]  /*8c80*/  @!P0 BRA `(.L_x_184) ;  /* 0xfffffffc00f08947 */ /* 0x010fea000383ffff */
[----:B------:R-:W-:Y:S05]  /*8c90*/  BRA `(.L_x_95) ;  /* 0xffffffbc00987947 */ /* 0x000fea000383ffff */
.L_x_99:
[----:B------:R-:W-:Y:S07]  /*8ca0*/  MOV R0, UR15 ;  /* 0x0000000f00007c02 */ /* 0x000fee0008000f00 */
.L_x_185:
[----:B-1----:R1:W2:Y:S02]  /*8cb0*/  SYNCS.PHASECHK.TRANS64.TRYWAIT P0, [R0+URZ+0xb8], R9 ;  /* 0x0000b809000075a7 */ /* 0x0022a400080011ff */
[----:B--2---:R-:W-:Y:S05]  /*8cc0*/  @!P0 NANOSLEEP.SYNCS 0x989680 ;  /* 0x009896800000895d */ /* 0x004fea0003900000 */
[----:B------:R-:W2:Y:S02]  /*8cd0*/  @!P0 SYNCS.PHASECHK.TRANS64 P0, [R0+URZ+0xb8], R9 ;  /* 0x0000b809000085a7 */ /* 0x000ea400080010ff */
[----:B--2---:R-:W-:Y:S05]  /*8ce0*/  @!P0 BRA `(.L_x_185) ;  /* 0xfffffffc00f08947 */ /* 0x004fea000383ffff */
[----:B------:R-:W-:Y:S05]  /*8cf0*/  BRA `(.L_x_186) ;  /* 0xffffffc000107947 */ /* 0x000fea000383ffff */
.L_x_100:
[----:B------:R-:W-:Y:S07]  /*8d00*/  MOV R0, UR13 ;  /* 0x0000000d00007c02 */ /* 0x000fee0008000f00 */
.L_x_187:
[----:B-1----:R1:W2:Y:S02]  /*8d10*/  SYNCS.PHASECHK.TRANS64.TRYWAIT P0, [R0+URZ+0xb8], R14 ;  /* 0x0000b80e000075a7 */ /* 0x0022a400080011ff */
[----:B--2---:R-:W-:Y:S05]  /*8d20*/  @!P0 NANOSLEEP.SYNCS 0x989680 ;  /* 0x009896800000895d */ /* 0x004fea0003900000 */
[----:B------:R-:W2:Y:S02]  /*8d30*/  @!P0 SYNCS.PHASECHK.TRANS64 P0, [R0+URZ+0xb8], R14 ;  /* 0x0000b80e000085a7 */ /* 0x000ea400080010ff */
[----:B--2---:R-:W-:Y:S05]  /*8d40*/  @!P0 BRA `(.L_x_187) ;  /* 0xfffffffc00f08947 */ /* 0x004fea000383ffff */
[----:B------:R-:W-:Y:S05]  /*8d50*/  BRA `(.L_x_188) ;  /* 0xffffffc000b07947 */ /* 0x000fea000383ffff */
.L_x_102:
[----:B------:R-:W-:-:S07]  /*8d60*/  MOV R0, UR4 ;  /* 0x0000000400007c02 */ /* 0x000fce0008000f00 */
.L_x_189:
[----:B-1----:R1:W4:Y:S02]  /*8d70*/  SYNCS.PHASECHK.TRANS64.TRYWAIT P0, [R0+URZ], R2 ;  /* 0x00000002000075a7 */ /* 0x00232400080011ff */
[----:B----4-:R-:W-:Y:S05]  /*8d80*/  @!P0 NANOSLEEP.SYNCS 0x989680 ;  /* 0x009896800000895d */ /* 0x010fea0003900000 */
[----:B------:R-:W4:Y:S02]  /*8d90*/  @!P0 SYNCS.PHASECHK.TRANS64 P0, [R0+URZ], R2 ;  /* 0x00000002000085a7 */ /* 0x000f2400080010ff */
[----:B----4-:R-:W-:Y:S05]  /*8da0*/  @!P0 BRA `(.L_x_189) ;  /* 0xfffffffc00f08947 */ /* 0x010fea000383ffff */
[----:B------:R-:W-:Y:S05]  /*8db0*/  BRA `(.L_x_190) ;  /* 0xffffffc4003c7947 */ /* 0x000fea000383ffff */
.L_x_103:
[----:B------:R-:W-:-:S07]  /*8dc0*/  MOV R0, UR4 ;  /* 0x0000000400007c02 */ /* 0x000fce0008000f00 */
.L_x_191:
[----:B-1----:R1:W4:Y:S02]  /*8dd0*/  SYNCS.PHASECHK.TRANS64.TRYWAIT P0, [R0+URZ], R2 ;  /* 0x00000002000075a7 */ /* 0x00232400080011ff */
[----:B----4-:R-:W-:Y:S05]  /*8de0*/  @!P0 NANOSLEEP.SYNCS 0x989680 ;  /* 0x009896800000895d */ /* 0x010fea0003900000 */
[----:B------:R-:W4:Y:S02]  /*8df0*/  @!P0 SYNCS.PHASECHK.TRANS64 P0, [R0+URZ], R2 ;  /* 0x00000002000085a7 */ /* 0x000f2400080010ff */
[----:B----4-:R-:W-:Y:S05]  /*8e00*/  @!P0 BRA `(.L_x_191) ;  /* 0xfffffffc00f08947 */ /* 0x010fea000383ffff */
[----:B------:R-:W-:Y:S05]  /*8e10*/  BRA `(.L_x_192) ;  /* 0xffffffc400487947 */ /* 0x000fea000383ffff */
.L_x_105:
[----:B--2---:R2:W3:Y:S02]  /*8e20*/  SYNCS.PHASECHK.TRANS64.TRYWAIT P0, [R0+URZ+0xe0], R2 ;  /* 0x0000e002000075a7 */ /* 0x0044e400080011ff */
[----:B---3--:R-:W-:Y:S05]  /*8e30*/  @!P0 NANOSLEEP.SYNCS 0x989680 ;  /* 0x009896800000895d */ /* 0x008fea0003900000 */
[----:B------:R-:W3:Y:S02]  /*8e40*/  @!P0 SYNCS.PHASECHK.TRANS64 P0, [R0+URZ+0xe0], R2 ;  /* 0x0000e002000085a7 */ /* 0x000ee400080010ff */
[----:B---3--:R-:W-:Y:S05]  /*8e50*/  @!P0 BRA `(.L_x_105) ;  /* 0xfffffffc00f08947 */ /* 0x008fea000383ffff */
[----:B------:R-:W-:Y:S05]  /*8e60*/  BRA `(.L_x_193) ;  /* 0xffffffc800487947 */ /* 0x000fea000383ffff */
.L_x_116:
[----:B-1----:R1:W2:Y:S02]  /*8e70*/  SYNCS.PHASECHK.TRANS64.TRYWAIT P0, [R0+URZ+0xa0], R4 ;  /* 0x0000a004000075a7 */ /* 0x0022a400080011ff */
[----:B--2---:R-:W-:Y:S05]  /*8e80*/  @!P0 NANOSLEEP.SYNCS 0x989680 ;  /* 0x009896800000895d */ /* 0x004fea0003900000 */
[----:B------:R-:W2:Y:S02]  /*8e90*/  @!P0 SYNCS.PHASECHK.TRANS64 P0, [R0+URZ+0xa0], R4 ;  /* 0x0000a004000085a7 */ /* 0x000ea400080010ff */
[----:B--2---:R-:W-:Y:S05]  /*8ea0*/  @!P0 BRA `(.L_x_116) ;  /* 0xfffffffc00f08947 */ /* 0x004fea000383ffff */
[----:B------:R-:W-:Y:S05]  /*8eb0*/  BRA `(.L_x_115) ;  /* 0xffffffd400c07947 */ /* 0x000fea000383ffff */
.L_x_118:
[----:B-1----:R1:W4:Y:S02]  /*8ec0*/  SYNCS.PHASECHK.TRANS64.TRYWAIT P1, [R116+URZ+0x100], R3 ;  /* 0x00010003740075a7 */ /* 0x00232400080211ff */
[----:B----4-:R-:W-:Y:S05]  /*8ed0*/  @!P1 NANOSLEEP.SYNCS 0x989680 ;  /* 0x009896800000995d */ /* 0x010fea0003900000 */
[----:B------:R-:W4:Y:S02]  /*8ee0*/  @!P1 SYNCS.PHASECHK.TRANS64 P1, [R116+URZ+0x100], R3 ;  /* 0x00010003740095a7 */ /* 0x000f2400080210ff */
[----:B----4-:R-:W-:Y:S05]  /*8ef0*/  @!P1 BRA `(.L_x_118) ;  /* 0xfffffffc00f09947 */ /* 0x010fea000383ffff */
[----:B------:R-:W-:Y:S05]  /*8f00*/  BRA `(.L_x_117) ;  /* 0xffffffd400f87947 */ /* 0x000fea000383ffff */
.L_x_129:
[----:B---3--:R3:W4:Y:S02]  /*8f10*/  SYNCS.PHASECHK.TRANS64.TRYWAIT P0, [R3+URZ+0xa0], R71 ;  /* 0x0000a047030075a7 */ /* 0x00872400080011ff */
[----:B----4-:R-:W-:Y:S05]  /*8f20*/  @!P0 NANOSLEEP.SYNCS 0x989680 ;  /* 0x009896800000895d */ /* 0x010fea0003900000 */
[----:B------:R-:W4:Y:S02]  /*8f30*/  @!P0 SYNCS.PHASECHK.TRANS64 P0, [R3+URZ+0xa0], R71 ;  /* 0x0000a047030085a7 */ /* 0x000f2400080010ff */
[----:B----4-:R-:W-:Y:S05]  /*8f40*/  @!P0 BRA `(.L_x_129) ;  /* 0xfffffffc00f08947 */ /* 0x010fea000383ffff */
[----:B------:R-:W-:Y:S05]  /*8f50*/  BRA `(.L_x_128) ;  /* 0xffffffe000e07947 */ /* 0x000fea000383ffff */
        .weak           $__internal_0_$__cuda_sm10x_tcgen05_guardrail_trap_col_being_dealloced_not_returned_by_alloc
        .type           $__internal_0_$__cuda_sm10x_tcgen05_guardrail_trap_col_being_dealloced_not_returned_by_alloc,@function
        .size           $__internal_0_$__cuda_sm10x_tcgen05_guardrail_trap_col_being_dealloced_not_returned_by_alloc,($__internal_1_$__cuda_sm10x_tcgen05_guardrail_trap_phase_invalid_during_alloc - $__internal_0_$__cuda_sm10x_tcgen05_guardrail_trap_col_being_dealloced_not_returned_by_alloc)
$__internal_0_$__cuda_sm10x_tcgen05_guardrail_trap_col_being_dealloced_not_returned_by_alloc:
[----:B------:R-:W-:Y:S05]  /*8f60*/  BPT.TRAP 0x1 ;  /* 0x000000040000795c */ /* 0x000fea0000300000 */
[----:B------:R-:W-:-:S04]  /*8f70*/  HFMA2 R3, -RZ, RZ, 0, 0 ;  /* 0x00000000ff037431 */ /* 0x000fc800000001ff */
[----:B------:R-:W-:Y:S05]  /*8f80*/  RET.REL.NODEC R2 `(_ZN7cutlass13device_kernelINS_4gemm6kernel13GemmUniversalIN4cute5tupleIJiiiiEEENS1_10collective13CollectiveMmaINS1_35MainloopSm100TmaUmmaWarpSpecializedILi10ELi2ELi4ENS5_IJNS4_1CILi2EEENSA_ILi1EEESC_EEEEENS5_IJNSA_ILi256EEENSA_ILi64EEESG_EEENS_6half_tENS5_IJlSC_lEEESI_SJ_NS4_8TiledMMAINS4_8MMA_AtomIJNS4_26SM100_MMA_F16BF16_2x1SM_SSISI_SI_fLi256ELi64ELNS4_4UMMA5MajorE0ELSO_0ELNSN_7ScaleInE0ELSP_0EEEEEENS4_6LayoutINS5_IJSC_SC_SC_EEENS5_IJNSA_ILi0EEESU_SU_EEEEENS5_IJNS4_10UnderscoreESX_SX_EEEEENS4_18SM100_TMA_2SM_LOADENS4_14ComposedLayoutINS4_7SwizzleILi3ELi4ELi3EEENS4_18smem_ptr_flag_bitsILi16EEENSS_INS5_IJNSA_ILi8EEESG_EEENS5_IJSG_SC_EEEEEEEvNS4_8identityES10_S1A_vS1B_EENS_8epilogue10collective18CollectiveEpilogueINS1D_23Sm100TmaWarpSpecializedILi3ELi2ELi32ELb1ELb0EEEJNS5_IJNSA_ILi128EEESG_SG_EEENS5_IJNSS_IS1I_SC_EENSS_INSA_ILi32EEESC_EEEEESI_SJ_SI_SJ_NS1D_6fusion15FusionCallbacksIS1H_NS1O_17LinCombPerRowBiasISI_fSI_SI_fLi8ELNS_15FloatRoundStyleE2EEES1J_S1N_JEEENS4_5SM1004TMEM4LOAD26SM100_TMEM_LOAD_32dp32b32xENS4_13SM90_TMA_LOADENS11_INS12_ILi2ELi4ELi3EEES15_NSS_INS5_IJS16_S1L_EEENS5_IJS1L_SC_EEEEEEENS4_39AutoVectorizingCopyWithAssumedAlignmentILi128EEENS4_14SM90_TMA_STOREES23_S25_S25_EEEvvEEEEvNT_6ParamsE) ;  /* 0xffffff70021c7950 */ /* 0x000fea0003c3ffff */
        .weak           $__internal_1_$__cuda_sm10x_tcgen05_guardrail_trap_phase_invalid_during_alloc
        .type           $__internal_1_$__cuda_sm10x_tcgen05_guardrail_trap_phase_invalid_during_alloc,@function
        .size           $__internal_1_$__cuda_sm10x_tcgen05_guardrail_trap_phase_invalid_during_alloc,($__internal_2_$__cuda_sm10x_tcgen05_guardrail_trap_unallocated_columns_being_dealloced - $__internal_1_$__cuda_sm10x_tcgen05_guardrail_trap_phase_invalid_during_alloc)
$__internal_1_$__cuda_sm10x_tcgen05_guardrail_trap_phase_invalid_during_alloc:
[----:B------:R-:W-:Y:S05]  /*8f90*/  BPT.TRAP 0x1 ;  /* 0x000000040000795c */ /* 0x000fea0000300000 */
[----:B------:R-:W-:-:S04]  /*8fa0*/  MOV R3, 0x0 ;  /* 0x0000000000037802 */ /* 0x000fc80000000f00 */
[----:B------:R-:W-:Y:S05]  /*8fb0*/  RET.REL.NODEC R2 `(_ZN7cutlass13device_kernelINS_4gemm6kernel13GemmUniversalIN4cute5tupleIJiiiiEEENS1_10collective13CollectiveMmaINS1_35MainloopSm100TmaUmmaWarpSpecializedILi10ELi2ELi4ENS5_IJNS4_1CILi2EEENSA_ILi1EEESC_EEEEENS5_IJNSA_ILi256EEENSA_ILi64EEESG_EEENS_6half_tENS5_IJlSC_lEEESI_SJ_NS4_8TiledMMAINS4_8MMA_AtomIJNS4_26SM100_MMA_F16BF16_2x1SM_SSISI_SI_fLi256ELi64ELNS4_4UMMA5MajorE0ELSO_0ELNSN_7ScaleInE0ELSP_0EEEEEENS4_6LayoutINS5_IJSC_SC_SC_EEENS5_IJNSA_ILi0EEESU_SU_EEEEENS5_IJNS4_10UnderscoreESX_SX_EEEEENS4_18SM100_TMA_2SM_LOADENS4_14ComposedLayoutINS4_7SwizzleILi3ELi4ELi3EEENS4_18smem_ptr_flag_bitsILi16EEENSS_INS5_IJNSA_ILi8EEESG_EEENS5_IJSG_SC_EEEEEEEvNS4_8identityES10_S1A_vS1B_EENS_8epilogue10collective18CollectiveEpilogueINS1D_23Sm100TmaWarpSpecializedILi3ELi2ELi32ELb1ELb0EEEJNS5_IJNSA_ILi128EEESG_SG_EEENS5_IJNSS_IS1I_SC_EENSS_INSA_ILi32EEESC_EEEEESI_SJ_SI_SJ_NS1D_6fusion15FusionCallbacksIS1H_NS1O_17LinCombPerRowBiasISI_fSI_SI_fLi8ELNS_15FloatRoundStyleE2EEES1J_S1N_JEEENS4_5SM1004TMEM4LOAD26SM100_TMEM_LOAD_32dp32b32xENS4_13SM90_TMA_LOADENS11_INS12_ILi2ELi4ELi3EEES15_NSS_INS5_IJS16_S1L_EEENS5_IJS1L_SC_EEEEEEENS4_39AutoVectorizingCopyWithAssumedAlignmentILi128EEENS4_14SM90_TMA_STOREES23_S25_S25_EEEvvEEEEvNT_6ParamsE) ;  /* 0xffffff7002107950 */ /* 0x000fea0003c3ffff */
        .weak           $__internal_2_$__cuda_sm10x_tcgen05_guardrail_trap_unallocated_columns_being_dealloced
        .type           $__internal_2_$__cuda_sm10x_tcgen05_guardrail_trap_unallocated_columns_being_dealloced,@function
        .size           $__internal_2_$__cuda_sm10x_tcgen05_guardrail_trap_unallocated_columns_being_dealloced,(.L_x_195 - $__internal_2_$__cuda_sm10x_tcgen05_guardrail_trap_unallocated_columns_being_dealloced)
$__internal_2_$__cuda_sm10x_tcgen05_guardrail_trap_unallocated_columns_being_dealloced:
[----:B------:R-:W-:Y:S05]  /*8fc0*/  BPT.TRAP 0x1 ;  /* 0x000000040000795c */ /* 0x000fea0000300000 */
[----:B------:R-:W-:-:S04]  /*8fd0*/  HFMA2 R3, -RZ, RZ, 0, 0 ;  /* 0x00000000ff037431 */ /* 0x000fc800000001ff */
[----:B------:R-:W-:Y:S05]  /*8fe0*/  RET.REL.NODEC R2 `(_ZN7cutlass13device_kernelINS_4gemm6kernel13GemmUniversalIN4cute5tupleIJiiiiEEENS1_10collective13CollectiveMmaINS1_35MainloopSm100TmaUmmaWarpSpecializedILi10ELi2ELi4ENS5_IJNS4_1CILi2EEENSA_ILi1EEESC_EEEEENS5_IJNSA_ILi256EEENSA_ILi64EEESG_EEENS_6half_tENS5_IJlSC_lEEESI_SJ_NS4_8TiledMMAINS4_8MMA_AtomIJNS4_26SM100_MMA_F16BF16_2x1SM_SSISI_SI_fLi256ELi64ELNS4_4UMMA5MajorE0ELSO_0ELNSN_7ScaleInE0ELSP_0EEEEEENS4_6LayoutINS5_IJSC_SC_SC_EEENS5_IJNSA_ILi0EEESU_SU_EEEEENS5_IJNS4_10UnderscoreESX_SX_EEEEENS4_18SM100_TMA_2SM_LOADENS4_14ComposedLayoutINS4_7SwizzleILi3ELi4ELi3EEENS4_18smem_ptr_flag_bitsILi16EEENSS_INS5_IJNSA_ILi8EEESG_EEENS5_IJSG_SC_EEEEEEEvNS4_8identityES10_S1A_vS1B_EENS_8epilogue10collective18CollectiveEpilogueINS1D_23Sm100TmaWarpSpecializedILi3ELi2ELi32ELb1ELb0EEEJNS5_IJNSA_ILi128EEESG_SG_EEENS5_IJNSS_IS1I_SC_EENSS_INSA_ILi32EEESC_EEEEESI_SJ_SI_SJ_NS1D_6fusion15FusionCallbacksIS1H_NS1O_17LinCombPerRowBiasISI_fSI_SI_fLi8ELNS_15FloatRoundStyleE2EEES1J_S1N_JEEENS4_5SM1004TMEM4LOAD26SM100_TMEM_LOAD_32dp32b32xENS4_13SM90_TMA_LOADENS11_INS12_ILi2ELi4ELi3EEES15_NSS_INS5_IJS16_S1L_EEENS5_IJS1L_SC_EEEEEEENS4_39AutoVectorizingCopyWithAssumedAlignmentILi128EEENS4_14SM90_TMA_STOREES23_S25_S25_EEEvvEEEEvNT_6ParamsE) ;  /* 0xffffff7002047950 */ /* 0x000fea0003c3ffff */
.L_x_194:
[----:B------:R-:W-:-:S00]  /*8ff0*/  BRA `(.L_x_194) ;  /* 0xfffffffc00fc7947 */ /* 0x000fc0000383ffff */
[----:B------:R-:W-:-:S00]  /*9000*/  NOP ;  /* 0x0000000000007918 */ /* 0x000fc00000000000 */
[----:B------:R-:W-:-:S00]  /*9010*/  NOP ;  /* 0x0000000000007918 */ /* 0x000fc00000000000 */
[----:B------:R-:W-:-:S00]  /*9020*/  NOP ;  /* 0x0000000000007918 */ /* 0x000fc00000000000 */
[----:B------:R-:W-:-:S00]  /*9030*/  NOP ;  /* 0x0000000000007918 */ /* 0x000fc00000000000 */
[----:B------:R-:W-:-:S00]  /*9040*/  NOP ;  /* 0x0000000000007918 */ /* 0x000fc00000000000 */
[----:B------:R-:W-:-:S00]  /*9050*/  NOP ;  /* 0x0000000000007918 */ /* 0x000fc00000000000 */
[----:B------:R-:W-:-:S00]  /*9060*/  NOP ;  /* 0x0000000000007918 */ /* 0x000fc00000000000 */
[----:B------:R-:W-:-:S00]  /*9070*/  NOP ;  /* 0x0000000000007918 */ /* 0x000fc00000000000 */
.L_x_195:


//--------------------- .nv.global.init           --------------------------
	.section	.nv.global.init,"aw",@progbits
.nv.global.init:
	.type		$str$27,@object
	.size		$str$27,($str$28 - $str$27)
$str$27:
        /*0000*/ 	.byte	0x28, 0x61, 0x64, 0x64, 0x72, 0x65, 0x73, 0x73, 0x20, 0x26, 0x20, 0x6d, 0x61, 0x73, 0x6b, 0x29
        /*0010*/ 	.byte	0x20, 0x3d, 0x3d, 0x20, 0x30, 0x00
	.type		$str$28,@object
	.size		$str$28,($str$26 - $str$28)
$str$28:
        /*0016*/ 	.byte	0x2f, 0x74, 0x6d, 0x70, 0x2f, 0x63, 0x75, 0x74, 0x6c, 0x61, 0x73, 0x73, 0x5f, 0x73, 0x77, 0x65
        /*0026*/ 	.byte	0x65, 0x70, 0x5f, 0x73, 0x72, 0x63, 0x2f, 0x69, 0x6e, 0x63, 0x6c, 0x75, 0x64, 0x65, 0x2f, 0x63
        /*0036*/ 	.byte	0x75, 0x74, 0x65, 0x2f, 0x70, 0x6f, 0x69, 0x6e, 0x74, 0x65, 0x72, 0x5f, 0x66, 0x6c, 0x61, 0x67
        /*0046*/ 	.byte	0x67, 0x65, 0x64, 0x2e, 0x68, 0x70, 0x70, 0x00
	.type		$str$26,@object
	.size		$str$26,($str$25 - $str$26)
$str$26:
        /*004e*/ 	.byte	0x2f, 0x74, 0x6d, 0x70, 0x2f, 0x63, 0x75, 0x74, 0x6c, 0x61, 0x73, 0x73, 0x5f, 0x73, 0x77, 0x65
        /*005e*/ 	.byte	0x65, 0x70, 0x5f, 0x73, 0x72, 0x63, 0x2f, 0x69, 0x6e, 0x63, 0x6c, 0x75, 0x64, 0x65, 0x2f, 0x63
        /*006e*/ 	.byte	0x75, 0x74, 0x65, 0x2f, 0x61, 0x74, 0x6f, 0x6d, 0x2f, 0x63, 0x6f, 0x70, 0x79, 0x5f, 0x74, 0x72
        /*007e*/ 	.byte	0x61, 0x69, 0x74, 0x73, 0x5f, 0x73, 0x6d, 0x31, 0x30, 0x30, 0x2e, 0x68, 0x70, 0x70, 0x00
	.type		$str$25,@object
	.size		$str$25,(__unnamed_1 - $str$25)
$str$25:
        /*008d*/ 	.byte	0x28, 0x28, 0x75, 0x69, 0x6e, 0x74, 0x33, 0x32, 0x5f, 0x74, 0x28, 0x74, 0x68, 0x72, 0x65, 0x61
        /*009d*/ 	.byte	0x64, 0x49, 0x64, 0x78, 0x2e, 0x78, 0x29, 0x20, 0x2f, 0x20, 0x33, 0x32, 0x29, 0x20, 0x25, 0x20
        /*00ad*/ 	.byte	0x34, 0x29, 0x20, 0x3d, 0x3d, 0x20, 0x28, 0x28, 0x28, 0x74, 0x6d, 0x65, 0x6d, 0x5f, 0x61, 0x64
        /*00bd*/ 	.byte	0x64, 0x72, 0x20, 0x3e, 0x3e, 0x20, 0x31, 0x36, 0x29, 0x20, 0x2f, 0x20, 0x33, 0x32, 0x29, 0x20
        /*00cd*/ 	.byte	0x25, 0x20, 0x34, 0x29, 0x00
	.type		__unnamed_1,@object
	.size		__unnamed_1,(__unnamed_2 - __unnamed_1)
__unnamed_1:
        /*00d2*/ 	.byte	0x61, 0x75, 0x74, 0x6f, 0x20, 0x63, 0x75, 0x74, 0x65, 0x3a, 0x3a, 0x61, 0x73, 0x5f, 0x70, 0x6f
        /* <DEDUP_REMOVED lines=24> */
        /*0262*/ 	.byte	0x3e, 0x3e, 0x3e, 0x3e, 0x5d, 0x00
	.type		__unnamed_2,@object
	.size		__unnamed_2,(.L_2 - __unnamed_2)
__unnamed_2:
        /* <DEDUP_REMOVED lines=42> */
        /*0508*/ 	.byte	0x3e, 0x3e, 0x5d, 0x00
.L_2:


//--------------------- .nv.shared._ZN7cutlass13device_kernelINS_4gemm6kernel13GemmUniversalIN4cute5tupleIJiiiiEEENS1_10collective13CollectiveMmaINS1_35MainloopSm100TmaUmmaWarpSpecializedILi10ELi2ELi4ENS5_IJNS4_1CILi2EEENSA_ILi1EEESC_EEEEENS5_IJNSA_ILi256EEENSA_ILi64EEESG_EEENS_6half_tENS5_IJlSC_lEEESI_SJ_NS4_8TiledMMAINS4_8MMA_AtomIJNS4_26SM100_MMA_F16BF16_2x1SM_SSISI_SI_fLi256ELi64ELNS4_4UMMA5MajorE0ELSO_0ELNSN_7ScaleInE0ELSP_0EEEEEENS4_6LayoutINS5_IJSC_SC_SC_EEENS5_IJNSA_ILi0EEESU_SU_EEEEENS5_IJNS4_10UnderscoreESX_SX_EEEEENS4_18SM100_TMA_2SM_LOADENS4_14ComposedLayoutINS4_7SwizzleILi3ELi4ELi3EEENS4_18smem_ptr_flag_bitsILi16EEENSS_INS5_IJNSA_ILi8EEESG_EEENS5_IJSG_SC_EEEEEEEvNS4_8identityES10_S1A_vS1B_EENS_8epilogue10collective18CollectiveEpilogueINS1D_23Sm100TmaWarpSpecializedILi3ELi2ELi32ELb1ELb0EEEJNS5_IJNSA_ILi128EEESG_SG_EEENS5_IJNSS_IS1I_SC_EENSS_INSA_ILi32EEESC_EEEEESI_SJ_SI_SJ_NS1D_6fusion15FusionCallbacksIS1H_NS1O_17LinCombPerRowBiasISI_fSI_SI_fLi8ELNS_15FloatRoundStyleE2EEES1J_S1N_JEEENS4_5SM1004TMEM4LOAD26SM100_TMEM_LOAD_32dp32b32xENS4_13SM90_TMA_LOADENS11_INS12_ILi2ELi4ELi3EEES15_NSS_INS5_IJS16_S1L_EEENS5_IJS1L_SC_EEEEEEENS4_39AutoVectorizingCopyWithAssumedAlignmentILi128EEENS4_14SM90_TMA_STOREES23_S25_S25_EEEvvEEEEvNT_6ParamsE --------------------------
	.section	.nv.shared._ZN7cutlass13device_kernelINS_4gemm6kernel13GemmUniversalIN4cute5tupleIJiiiiEEENS1_10collective13CollectiveMmaINS1_35MainloopSm100TmaUmmaWarpSpecializedILi10ELi2ELi4ENS5_IJNS4_1CILi2EEENSA_ILi1EEESC_EEEEENS5_IJNSA_ILi256EEENSA_ILi64EEESG_EEENS_6half_tENS5_IJlSC_lEEESI_SJ_NS4_8TiledMMAINS4_8MMA_AtomIJNS4_26SM100_MMA_F16BF16_2x1SM_SSISI_SI_fLi256ELi64ELNS4_4UMMA5MajorE0ELSO_0ELNSN_7ScaleInE0ELSP_0EEEEEENS4_6LayoutINS5_IJSC_SC_SC_EEENS5_IJNSA_ILi0EEESU_SU_EEEEENS5_IJNS4_10UnderscoreESX_SX_EEEEENS4_18SM100_TMA_2SM_LOADENS4_14ComposedLayoutINS4_7SwizzleILi3ELi4ELi3EEENS4_18smem_ptr_flag_bitsILi16EEENSS_INS5_IJNSA_ILi8EEESG_EEENS5_IJSG_SC_EEEEEEEvNS4_8identityES10_S1A_vS1B_EENS_8epilogue10collective18CollectiveEpilogueINS1D_23Sm100TmaWarpSpecializedILi3ELi2ELi32ELb1ELb0EEEJNS5_IJNSA_ILi128EEESG_SG_EEENS5_IJNSS_IS1I_SC_EENSS_INSA_ILi32EEESC_EEEEESI_SJ_SI_SJ_NS1D_6fusion15FusionCallbacksIS1H_NS1O_17LinCombPerRowBiasISI_fSI_SI_fLi8ELNS_15FloatRoundStyleE2EEES1J_S1N_JEEENS4_5SM1004TMEM4LOAD26SM100_TMEM_LOAD_32dp32b32xENS4_13SM90_TMA_LOADENS11_INS12_ILi2ELi4ELi3EEES15_NSS_INS5_IJS16_S1L_EEENS5_IJS1L_SC_EEEEEEENS4_39AutoVectorizingCopyWithAssumedAlignmentILi128EEENS4_14SM90_TMA_STOREES23_S25_S25_EEEvvEEEEvNT_6ParamsE,"aw",@nobits
	.sectionflags	@""
	.align	16
	.zero		1024


//--------------------- .nv.shared.reserved.0     --------------------------
	.section	.nv.shared.reserved.0,"aw",@nobits
	.weak		__nv_reservedSMEM_offset_0_alias
	.size		__nv_reservedSMEM_offset_0_alias, 0, 64
	.other		__nv_reservedSMEM_offset_0_alias,@"STO_CUDA_RESERVED_SHARED STV_DEFAULT"
__nv_reservedSMEM_offset_0_alias:
	.zero		0
.nv.shared.reserved.0:
	.zero		64
	.weak		__nv_reservedSMEM_tcgen05_partition
	.type		__nv_reservedSMEM_tcgen05_partition,@object
	.size		__nv_reservedSMEM_tcgen05_partition,(.L_0 - __nv_reservedSMEM_tcgen05_partition)
__nv_reservedSMEM_tcgen05_partition:
	.zero		32
.L_0:


//--------------------- .nv.global                --------------------------
	.section	.nv.global,"aw",@nobits
.nv.global:
	.type		_ZN39_INTERNAL_ea7db79f_4_k_cu_10b5c6ad_29724cute1_E,@object
	.size		_ZN39_INTERNAL_ea7db79f_4_k_cu_10b5c6ad_29724cute1_E,(_ZN39_INTERNAL_ea7db79f_4_k_cu_10b5c6ad_29724cuda3std3__45__cpo6cbeginE - _ZN39_INTERNAL_ea7db79f_4_k_cu_10b5c6ad_29724cute1_E)
_ZN39_INTERNAL_ea7db79f_4_k_cu_10b5c6ad_29724cute1_E:
	.zero		1
	.type		_ZN39_INTERNAL_ea7db79f_4_k_cu_10b5c6ad_29724cuda3std3__45__cpo6cbeginE,@object
	.size		_ZN39_INTERNAL_ea7db79f_4_k_cu_10b5c6ad_29724cuda3std3__45__cpo6cbeginE,(_ZN39_INTERNAL_ea7db79f_4_k_cu_10b5c6ad_29724cuda3std3__48in_placeE - _ZN39_INTERNAL_ea7db79f_4_k_cu_10b5c6ad_29724cuda3std3__45__cpo6cbeginE)
_ZN39_INTERNAL_ea7db79f_4_k_cu_10b5c6ad_29724cuda3std3__45__cpo6cbeginE:
	.zero		1
	.type		_ZN39_INTERNAL_ea7db79f_4_k_cu_10b5c6ad_29724cuda3std3__48in_placeE,@object
	.size		_ZN39_INTERNAL_ea7db79f_4_k_cu_10b5c6ad_29724cuda3std3__48in_placeE,(_ZN39_INTERNAL_ea7db79f_4_k_cu_10b5c6ad_29724cuda3std6ranges3__45__cpo9iter_moveE - _ZN39_INTERNAL_ea7db79f_4_k_cu_10b5c6ad_29724cuda3std3__48in_placeE)
_ZN39_INTERNAL_ea7db79f_4_k_cu_10b5c6ad_29724cuda3std3__48in_placeE:
	.zero		1
	.type		_ZN39_INTERNAL_ea7db79f_4_k_cu_10b5c6ad_29724cuda3std6ranges3__45__cpo9iter_moveE,@object
	.size		_ZN39_INTERNAL_ea7db79f_4_k_cu_10b5c6ad_29724cuda3std6ranges3__45__cpo9iter_moveE,(_ZN39_INTERNAL_ea7db79f_4_k_cu_10b5c6ad_29724cuda3std3__45__cpo5beginE - _ZN39_INTERNAL_ea7db79f_4_k_cu_10b5c6ad_29724cuda3std6ranges3__45__cpo9iter_moveE)
_ZN39_INTERNAL_ea7db79f_4_k_cu_10b5c6ad_29724cuda3std6ranges3__45__cpo9iter_moveE:
	.zero		1
	.type		_ZN39_INTERNAL_ea7db79f_4_k_cu_10b5c6ad_29724cuda3std3__45__cpo5beginE,@object
	.size		_ZN39_INTERNAL_ea7db79f_4_k_cu_10b5c6ad_29724cuda3std3__45__cpo5beginE,(_ZN39_INTERNAL_ea7db79f_4_k_cu_10b5c6ad_29724cuda3std3__441_GLOBAL__N__ea7db79f_4_k_cu_10b5c6ad_29726ignoreE - _ZN39_INTERNAL_ea7db79f_4_k_cu_10b5c6ad_29724cuda3std3__45__cpo5beginE)
_ZN39_INTERNAL_ea7db79f_4_k_cu_10b5c6ad_29724cuda3std3__45__cpo5beginE:
	.zero		1
	.type		_ZN39_INTERNAL_ea7db79f_4_k_cu_10b5c6ad_29724cuda3std3__441_GLOBAL__N__ea7db79f_4_k_cu_10b5c6ad_29726ignoreE,@object
	.size		_ZN39_INTERNAL_ea7db79f_4_k_cu_10b5c6ad_29724cuda3std3__441_GLOBAL__N__ea7db79f_4_k_cu_10b5c6ad_29726ignoreE,(_ZN39_INTERNAL_ea7db79f_4_k_cu_10b5c6ad_29724cute7productE - _ZN39_INTERNAL_ea7db79f_4_k_cu_10b5c6ad_29724cuda3std3__441_GLOBAL__N__ea7db79f_4_k_cu_10b5c6ad_29726ignoreE)
_ZN39_INTERNAL_ea7db79f_4_k_cu_10b5c6ad_29724cuda3std3__441_GLOBAL__N__ea7db79f_4_k_cu_10b5c6ad_29726ignoreE:
	.zero		1
	.type		_ZN39_INTERNAL_ea7db79f_4_k_cu_10b5c6ad_29724cute7productE,@object
	.size		_ZN39_INTERNAL_ea7db79f_4_k_cu_10b5c6ad_29724cute7productE,(_ZN39_INTERNAL_ea7db79f_4_k_cu_10b5c6ad_29724cuda3std3__45__cpo3endE - _ZN39_INTERNAL_ea7db79f_4_k_cu_10b5c6ad_29724cute7productE)
_ZN39_INTERNAL_ea7db79f_4_k_cu_10b5c6ad_29724cute7productE:
	.zero		1
	.type		_ZN39_INTERNAL_ea7db79f_4_k_cu_10b5c6ad_29724cuda3std3__45__cpo3endE,@object
	.size		_ZN39_INTERNAL_ea7db79f_4_k_cu_10b5c6ad_29724cuda3std3__45__cpo3endE,(_ZN39_INTERNAL_ea7db79f_4_k_cu_10b5c6ad_29724cuda3std3__419piecewise_constructE - _ZN39_INTERNAL_ea7db79f_4_k_cu_10b5c6ad_29724cuda3std3__45__cpo3endE)
_ZN39_INTERNAL_ea7db79f_4_k_cu_10b5c6ad_29724cuda3std3__45__cpo3endE:
	.zero		1
	.type		_ZN39_INTERNAL_ea7db79f_4_k_cu_10b5c6ad_29724cuda3std3__419piecewise_constructE,@object
	.size		_ZN39_INTERNAL_ea7db79f_4_k_cu_10b5c6ad_29724cuda3std3__419piecewise_constructE,(_ZN39_INTERNAL_ea7db79f_4_k_cu_10b5c6ad_29724cuda3std3__45__cpo4cendE - _ZN39_INTERNAL_ea7db79f_4_k_cu_10b5c6ad_29724cuda3std3__419piecewise_constructE)
_ZN39_INTERNAL_ea7db79f_4_k_cu_10b5c6ad_29724cuda3std3__419piecewise_constructE:
	.zero		1
	.type		_ZN39_INTERNAL_ea7db79f_4_k_cu_10b5c6ad_29724cuda3std3__45__cpo4cendE,@object
	.size		_ZN39_INTERNAL_ea7db79f_4_k_cu_10b5c6ad_29724cuda3std3__45__cpo4cendE,(_ZN39_INTERNAL_ea7db79f_4_k_cu_10b5c6ad_29724cuda3std6ranges3__45__cpo4swapE - _ZN39_INTERNAL_ea7db79f_4_k_cu_10b5c6ad_29724cuda3std3__45__cpo4cendE)
_ZN39_INTERNAL_ea7db79f_4_k_cu_10b5c6ad_29724cuda3std3__45__cpo4cendE:
	.zero		1
	.type		_ZN39_INTERNAL_ea7db79f_4_k_cu_10b5c6ad_29724cuda3std6ranges3__45__cpo4swapE,@object
	.size		_ZN39_INTERNAL_ea7db79f_4_k_cu_10b5c6ad_29724cuda3std6ranges3__45__cpo4swapE,(.L_10 - _ZN39_INTERNAL_ea7db79f_4_k_cu_10b5c6ad_29724cuda3std6ranges3__45__cpo4swapE)
_ZN39_INTERNAL_ea7db79f_4_k_cu_10b5c6ad_29724cuda3std6ranges3__45__cpo4swapE:
	.zero		1
.L_10:


//--------------------- .nv.constant0._ZN7cutlass13device_kernelINS_4gemm6kernel13GemmUniversalIN4cute5tupleIJiiiiEEENS1_10collective13CollectiveMmaINS1_35MainloopSm100TmaUmmaWarpSpecializedILi10ELi2ELi4ENS5_IJNS4_1CILi2EEENSA_ILi1EEESC_EEEEENS5_IJNSA_ILi256EEENSA_ILi64EEESG_EEENS_6half_tENS5_IJlSC_lEEESI_SJ_NS4_8TiledMMAINS4_8MMA_AtomIJNS4_26SM100_MMA_F16BF16_2x1SM_SSISI_SI_fLi256ELi64ELNS4_4UMMA5MajorE0ELSO_0ELNSN_7ScaleInE0ELSP_0EEEEEENS4_6LayoutINS5_IJSC_SC_SC_EEENS5_IJNSA_ILi0EEESU_SU_EEEEENS5_IJNS4_10UnderscoreESX_SX_EEEEENS4_18SM100_TMA_2SM_LOADENS4_14ComposedLayoutINS4_7SwizzleILi3ELi4ELi3EEENS4_18smem_ptr_flag_bitsILi16EEENSS_INS5_IJNSA_ILi8EEESG_EEENS5_IJSG_SC_EEEEEEEvNS4_8identityES10_S1A_vS1B_EENS_8epilogue10collective18CollectiveEpilogueINS1D_23Sm100TmaWarpSpecializedILi3ELi2ELi32ELb1ELb0EEEJNS5_IJNSA_ILi128EEESG_SG_EEENS5_IJNSS_IS1I_SC_EENSS_INSA_ILi32EEESC_EEEEESI_SJ_SI_SJ_NS1D_6fusion15FusionCallbacksIS1H_NS1O_17LinCombPerRowBiasISI_fSI_SI_fLi8ELNS_15FloatRoundStyleE2EEES1J_S1N_JEEENS4_5SM1004TMEM4LOAD26SM100_TMEM_LOAD_32dp32b32xENS4_13SM90_TMA_LOADENS11_INS12_ILi2ELi4ELi3EEES15_NSS_INS5_IJS16_S1L_EEENS5_IJS1L_SC_EEEEEEENS4_39AutoVectorizingCopyWithAssumedAlignmentILi128EEENS4_14SM90_TMA_STOREES23_S25_S25_EEEvvEEEEvNT_6ParamsE --------------------------
	.section	.nv.constant0._ZN7cutlass13device_kernelINS_4gemm6kernel13GemmUniversalIN4cute5tupleIJiiiiEEENS1_10collective13CollectiveMmaINS1_35MainloopSm100TmaUmmaWarpSpecializedILi10ELi2ELi4ENS5_IJNS4_1CILi2EEENSA_ILi1EEESC_EEEEENS5_IJNSA_ILi256EEENSA_ILi64EEESG_EEENS_6half_tENS5_IJlSC_lEEESI_SJ_NS4_8TiledMMAINS4_8MMA_AtomIJNS4_26SM100_MMA_F16BF16_2x1SM_SSISI_SI_fLi256ELi64ELNS4_4UMMA5MajorE0ELSO_0ELNSN_7ScaleInE0ELSP_0EEEEEENS4_6LayoutINS5_IJSC_SC_SC_EEENS5_IJNSA_ILi0EEESU_SU_EEEEENS5_IJNS4_10UnderscoreESX_SX_EEEEENS4_18SM100_TMA_2SM_LOADENS4_14ComposedLayoutINS4_7SwizzleILi3ELi4ELi3EEENS4_18smem_ptr_flag_bitsILi16EEENSS_INS5_IJNSA_ILi8EEESG_EEENS5_IJSG_SC_EEEEEEEvNS4_8identityES10_S1A_vS1B_EENS_8epilogue10collective18CollectiveEpilogueINS1D_23Sm100TmaWarpSpecializedILi3ELi2ELi32ELb1ELb0EEEJNS5_IJNSA_ILi128EEESG_SG_EEENS5_IJNSS_IS1I_SC_EENSS_INSA_ILi32EEESC_EEEEESI_SJ_SI_SJ_NS1D_6fusion15FusionCallbacksIS1H_NS1O_17LinCombPerRowBiasISI_fSI_SI_fLi8ELNS_15FloatRoundStyleE2EEES1J_S1N_JEEENS4_5SM1004TMEM4LOAD26SM100_TMEM_LOAD_32dp32b32xENS4_13SM90_TMA_LOADENS11_INS12_ILi2ELi4ELi3EEES15_NSS_INS5_IJS16_S1L_EEENS5_IJS1L_SC_EEEEEEENS4_39AutoVectorizingCopyWithAssumedAlignmentILi128EEENS4_14SM90_TMA_STOREES23_S25_S25_EEEvvEEEEvNT_6ParamsE,"a",@progbits
	.sectionflags	@""
	.align	4
.nv.constant0._ZN7cutlass13device_kernelINS_4gemm6kernel13GemmUniversalIN4cute5tupleIJiiiiEEENS1_10collective13CollectiveMmaINS1_35MainloopSm100TmaUmmaWarpSpecializedILi10ELi2ELi4ENS5_IJNS4_1CILi2EEENSA_ILi1EEESC_EEEEENS5_IJNSA_ILi256EEENSA_ILi64EEESG_EEENS_6half_tENS5_IJlSC_lEEESI_SJ_NS4_8TiledMMAINS4_8MMA_AtomIJNS4_26SM100_MMA_F16BF16_2x1SM_SSISI_SI_fLi256ELi64ELNS4_4UMMA5MajorE0ELSO_0ELNSN_7ScaleInE0ELSP_0EEEEEENS4_6LayoutINS5_IJSC_SC_SC_EEENS5_IJNSA_ILi0EEESU_SU_EEEEENS5_IJNS4_10UnderscoreESX_SX_EEEEENS4_18SM100_TMA_2SM_LOADENS4_14ComposedLayoutINS4_7SwizzleILi3ELi4ELi3EEENS4_18smem_ptr_flag_bitsILi16EEENSS_INS5_IJNSA_ILi8EEESG_EEENS5_IJSG_SC_EEEEEEEvNS4_8identityES10_S1A_vS1B_EENS_8epilogue10collective18CollectiveEpilogueINS1D_23Sm100TmaWarpSpecializedILi3ELi2ELi32ELb1ELb0EEEJNS5_IJNSA_ILi128EEESG_SG_EEENS5_IJNSS_IS1I_SC_EENSS_INSA_ILi32EEESC_EEEEESI_SJ_SI_SJ_NS1D_6fusion15FusionCallbacksIS1H_NS1O_17LinCombPerRowBiasISI_fSI_SI_fLi8ELNS_15FloatRoundStyleE2EEES1J_S1N_JEEENS4_5SM1004TMEM4LOAD26SM100_TMEM_LOAD_32dp32b32xENS4_13SM90_TMA_LOADENS11_INS12_ILi2ELi4ELi3EEES15_NSS_INS5_IJS16_S1L_EEENS5_IJS1L_SC_EEEEEEENS4_39AutoVectorizingCopyWithAssumedAlignmentILi128EEENS4_14SM90_TMA_STOREES23_S25_S25_EEEvvEEEEvNT_6ParamsE:
	.zero		2944


//--------------------- SYMBOLS --------------------------

	.type		.nv.reservedSmem.offset0,@object
	.size		.nv.reservedSmem.offset0,0x4
	.type		.nv.reservedSmem.cap,@object
	.size		.nv.reservedSmem.cap,0x4
	.type		__assertfail,@function
